//
// Generated by NVIDIA NVVM Compiler
//
// Compiler Build ID: CL-36424714
// Cuda compilation tools, release 13.0, V13.0.88
// Based on NVVM 20.0.0
//

.version 9.0
.target sm_100
.address_size 64

	// .globl	_Z11matMulTiledILi8EEvPfPKfS2_iii
// _ZZ11matMulTiledILi8EEvPfPKfS2_iiiE2As has been demoted
// _ZZ11matMulTiledILi8EEvPfPKfS2_iiiE2Bs has been demoted
// _ZZ11matMulTiledILi16EEvPfPKfS2_iiiE2As has been demoted
// _ZZ11matMulTiledILi16EEvPfPKfS2_iiiE2Bs has been demoted
// _ZZ11matMulTiledILi32EEvPfPKfS2_iiiE2As has been demoted
// _ZZ11matMulTiledILi32EEvPfPKfS2_iiiE2Bs has been demoted

.visible .entry _Z11matMulTiledILi8EEvPfPKfS2_iii(
	.param .u64 .ptr .align 1 _Z11matMulTiledILi8EEvPfPKfS2_iii_param_0,
	.param .u64 .ptr .align 1 _Z11matMulTiledILi8EEvPfPKfS2_iii_param_1,
	.param .u64 .ptr .align 1 _Z11matMulTiledILi8EEvPfPKfS2_iii_param_2,
	.param .u32 _Z11matMulTiledILi8EEvPfPKfS2_iii_param_3,
	.param .u32 _Z11matMulTiledILi8EEvPfPKfS2_iii_param_4,
	.param .u32 _Z11matMulTiledILi8EEvPfPKfS2_iii_param_5
)
{
	.reg .pred 	%p<26>;
	.reg .b32 	%r<64>;
	.reg .b32 	%f<109>;
	.reg .b64 	%rd<20>;
	// demoted variable
	.shared .align 4 .b8 _ZZ11matMulTiledILi8EEvPfPKfS2_iiiE2As[256];
	// demoted variable
	.shared .align 4 .b8 _ZZ11matMulTiledILi8EEvPfPKfS2_iiiE2Bs[256];
	ld.param.u64 	%rd5, [_Z11matMulTiledILi8EEvPfPKfS2_iii_param_1];
	ld.param.u64 	%rd6, [_Z11matMulTiledILi8EEvPfPKfS2_iii_param_2];
	ld.param.u32 	%r33, [_Z11matMulTiledILi8EEvPfPKfS2_iii_param_3];
	ld.param.u32 	%r34, [_Z11matMulTiledILi8EEvPfPKfS2_iii_param_4];
	ld.param.u32 	%r35, [_Z11matMulTiledILi8EEvPfPKfS2_iii_param_5];
	cvta.to.global.u64 	%rd1, %rd6;
	cvta.to.global.u64 	%rd2, %rd5;
	mov.u32 	%r36, %ctaid.x;
	mov.u32 	%r37, %ctaid.y;
	mov.u32 	%r1, %tid.x;
	mov.u32 	%r2, %tid.y;
	shl.b32 	%r38, %r37, 3;
	add.s32 	%r3, %r38, %r2;
	shl.b32 	%r4, %r36, 3;
	add.s32 	%r5, %r4, %r1;
	setp.lt.s32 	%p1, %r34, 1;
	mov.f32 	%f108, 0f00000000;
	@%p1 bra 	$L__BB0_19;
	add.s32 	%r6, %r34, 7;
	shl.b32 	%r40, %r2, 5;
	mov.u32 	%r41, _ZZ11matMulTiledILi8EEvPfPKfS2_iiiE2As;
	add.s32 	%r7, %r41, %r40;
	shl.b32 	%r42, %r1, 2;
	add.s32 	%r8, %r7, %r42;
	mul.lo.s32 	%r9, %r34, %r3;
	mov.u32 	%r43, _ZZ11matMulTiledILi8EEvPfPKfS2_iiiE2Bs;
	add.s32 	%r11, %r43, %r42;
	add.s32 	%r10, %r11, %r40;
	setp.lt.u32 	%p2, %r34, 9;
	mov.f32 	%f108, 0f00000000;
	mov.b32 	%r63, 0;
	@%p2 bra 	$L__BB0_13;
	shr.u32 	%r44, %r6, 3;
	and.b32  	%r45, %r44, 268435454;
	neg.s32 	%r62, %r45;
	add.s32 	%r46, %r2, 8;
	mad.lo.s32 	%r47, %r35, %r46, %r1;
	add.s32 	%r60, %r47, %r4;
	shl.b32 	%r14, %r35, 4;
	mad.lo.s32 	%r48, %r2, %r35, %r1;
	add.s32 	%r59, %r48, %r4;
	add.s32 	%r58, %r1, %r9;
	mov.f32 	%f108, 0f00000000;
	mov.u32 	%r57, %r1;
	mov.u32 	%r61, %r2;
$L__BB0_3:
	setp.ge.s32 	%p3, %r3, %r33;
	setp.ge.s32 	%p4, %r57, %r34;
	mul.wide.s32 	%rd7, %r58, 4;
	add.s64 	%rd3, %rd2, %rd7;
	mov.f32 	%f100, 0f00000000;
	or.pred  	%p5, %p3, %p4;
	@%p5 bra 	$L__BB0_5;
	ld.global.f32 	%f100, [%rd3];
$L__BB0_5:
	setp.ge.s32 	%p6, %r5, %r35;
	st.shared.f32 	[%r8], %f100;
	setp.ge.s32 	%p7, %r61, %r34;
	mov.f32 	%f101, 0f00000000;
	or.pred  	%p8, %p6, %p7;
	@%p8 bra 	$L__BB0_7;
	mul.wide.s32 	%rd8, %r59, 4;
	add.s64 	%rd9, %rd1, %rd8;
	ld.global.f32 	%f101, [%rd9];
$L__BB0_7:
	st.shared.f32 	[%r10], %f101;
	bar.sync 	0;
	ld.shared.f32 	%f27, [%r7];
	ld.shared.f32 	%f28, [%r11];
	fma.rn.f32 	%f29, %f27, %f28, %f108;
	ld.shared.f32 	%f30, [%r7+4];
	ld.shared.f32 	%f31, [%r11+32];
	fma.rn.f32 	%f32, %f30, %f31, %f29;
	ld.shared.f32 	%f33, [%r7+8];
	ld.shared.f32 	%f34, [%r11+64];
	fma.rn.f32 	%f35, %f33, %f34, %f32;
	ld.shared.f32 	%f36, [%r7+12];
	ld.shared.f32 	%f37, [%r11+96];
	fma.rn.f32 	%f38, %f36, %f37, %f35;
	ld.shared.f32 	%f39, [%r7+16];
	ld.shared.f32 	%f40, [%r11+128];
	fma.rn.f32 	%f41, %f39, %f40, %f38;
	ld.shared.f32 	%f42, [%r7+20];
	ld.shared.f32 	%f43, [%r11+160];
	fma.rn.f32 	%f44, %f42, %f43, %f41;
	ld.shared.f32 	%f45, [%r7+24];
	ld.shared.f32 	%f46, [%r11+192];
	fma.rn.f32 	%f47, %f45, %f46, %f44;
	ld.shared.f32 	%f48, [%r7+28];
	ld.shared.f32 	%f49, [%r11+224];
	fma.rn.f32 	%f6, %f48, %f49, %f47;
	bar.sync 	0;
	add.s32 	%r49, %r57, 8;
	setp.ge.s32 	%p10, %r49, %r34;
	mov.f32 	%f102, 0f00000000;
	or.pred  	%p11, %p3, %p10;
	@%p11 bra 	$L__BB0_9;
	ld.global.f32 	%f102, [%rd3+32];
$L__BB0_9:
	st.shared.f32 	[%r8], %f102;
	add.s32 	%r50, %r61, 8;
	setp.ge.s32 	%p13, %r50, %r34;
	mov.f32 	%f103, 0f00000000;
	or.pred  	%p14, %p6, %p13;
	@%p14 bra 	$L__BB0_11;
	mul.wide.s32 	%rd10, %r60, 4;
	add.s64 	%rd11, %rd1, %rd10;
	ld.global.f32 	%f103, [%rd11];
$L__BB0_11:
	st.shared.f32 	[%r10], %f103;
	bar.sync 	0;
	ld.shared.f32 	%f51, [%r7];
	ld.shared.f32 	%f52, [%r11];
	fma.rn.f32 	%f53, %f51, %f52, %f6;
	ld.shared.f32 	%f54, [%r7+4];
	ld.shared.f32 	%f55, [%r11+32];
	fma.rn.f32 	%f56, %f54, %f55, %f53;
	ld.shared.f32 	%f57, [%r7+8];
	ld.shared.f32 	%f58, [%r11+64];
	fma.rn.f32 	%f59, %f57, %f58, %f56;
	ld.shared.f32 	%f60, [%r7+12];
	ld.shared.f32 	%f61, [%r11+96];
	fma.rn.f32 	%f62, %f60, %f61, %f59;
	ld.shared.f32 	%f63, [%r7+16];
	ld.shared.f32 	%f64, [%r11+128];
	fma.rn.f32 	%f65, %f63, %f64, %f62;
	ld.shared.f32 	%f66, [%r7+20];
	ld.shared.f32 	%f67, [%r11+160];
	fma.rn.f32 	%f68, %f66, %f67, %f65;
	ld.shared.f32 	%f69, [%r7+24];
	ld.shared.f32 	%f70, [%r11+192];
	fma.rn.f32 	%f71, %f69, %f70, %f68;
	ld.shared.f32 	%f72, [%r7+28];
	ld.shared.f32 	%f73, [%r11+224];
	fma.rn.f32 	%f108, %f72, %f73, %f71;
	bar.sync 	0;
	add.s32 	%r62, %r62, 2;
	add.s32 	%r61, %r61, 16;
	add.s32 	%r60, %r60, %r14;
	add.s32 	%r59, %r59, %r14;
	add.s32 	%r58, %r58, 16;
	add.s32 	%r57, %r57, 16;
	setp.ne.s32 	%p15, %r62, 0;
	@%p15 bra 	$L__BB0_3;
	and.b32  	%r63, %r6, 2147483632;
$L__BB0_13:
	and.b32  	%r51, %r6, 8;
	setp.eq.s32 	%p16, %r51, 0;
	@%p16 bra 	$L__BB0_19;
	setp.ge.s32 	%p17, %r3, %r33;
	add.s32 	%r52, %r63, %r1;
	setp.ge.s32 	%p18, %r52, %r34;
	mov.f32 	%f106, 0f00000000;
	or.pred  	%p19, %p17, %p18;
	@%p19 bra 	$L__BB0_16;
	add.s32 	%r53, %r52, %r9;
	mul.wide.s32 	%rd12, %r53, 4;
	add.s64 	%rd13, %rd2, %rd12;
	ld.global.f32 	%f106, [%rd13];
$L__BB0_16:
	setp.ge.s32 	%p20, %r5, %r35;
	st.shared.f32 	[%r8], %f106;
	add.s32 	%r54, %r63, %r2;
	setp.ge.s32 	%p21, %r54, %r34;
	mov.f32 	%f107, 0f00000000;
	or.pred  	%p22, %p20, %p21;
	@%p22 bra 	$L__BB0_18;
	mad.lo.s32 	%r55, %r54, %r35, %r5;
	mul.wide.s32 	%rd14, %r55, 4;
	add.s64 	%rd15, %rd1, %rd14;
	ld.global.f32 	%f107, [%rd15];
$L__BB0_18:
	st.shared.f32 	[%r10], %f107;
	bar.sync 	0;
	ld.shared.f32 	%f76, [%r7];
	ld.shared.f32 	%f77, [%r11];
	fma.rn.f32 	%f78, %f76, %f77, %f108;
	ld.shared.f32 	%f79, [%r7+4];
	ld.shared.f32 	%f80, [%r11+32];
	fma.rn.f32 	%f81, %f79, %f80, %f78;
	ld.shared.f32 	%f82, [%r7+8];
	ld.shared.f32 	%f83, [%r11+64];
	fma.rn.f32 	%f84, %f82, %f83, %f81;
	ld.shared.f32 	%f85, [%r7+12];
	ld.shared.f32 	%f86, [%r11+96];
	fma.rn.f32 	%f87, %f85, %f86, %f84;
	ld.shared.f32 	%f88, [%r7+16];
	ld.shared.f32 	%f89, [%r11+128];
	fma.rn.f32 	%f90, %f88, %f89, %f87;
	ld.shared.f32 	%f91, [%r7+20];
	ld.shared.f32 	%f92, [%r11+160];
	fma.rn.f32 	%f93, %f91, %f92, %f90;
	ld.shared.f32 	%f94, [%r7+24];
	ld.shared.f32 	%f95, [%r11+192];
	fma.rn.f32 	%f96, %f94, %f95, %f93;
	ld.shared.f32 	%f97, [%r7+28];
	ld.shared.f32 	%f98, [%r11+224];
	fma.rn.f32 	%f108, %f97, %f98, %f96;
	bar.sync 	0;
$L__BB0_19:
	setp.ge.s32 	%p23, %r3, %r33;
	setp.ge.s32 	%p24, %r5, %r35;
	or.pred  	%p25, %p23, %p24;
	@%p25 bra 	$L__BB0_21;
	ld.param.u64 	%rd19, [_Z11matMulTiledILi8EEvPfPKfS2_iii_param_0];
	mad.lo.s32 	%r56, %r35, %r3, %r5;
	cvta.to.global.u64 	%rd16, %rd19;
	mul.wide.u32 	%rd17, %r56, 4;
	add.s64 	%rd18, %rd16, %rd17;
	st.global.f32 	[%rd18], %f108;
$L__BB0_21:
	ret;

}
	// .globl	_Z11matMulTiledILi16EEvPfPKfS2_iii
.visible .entry _Z11matMulTiledILi16EEvPfPKfS2_iii(
	.param .u64 .ptr .align 1 _Z11matMulTiledILi16EEvPfPKfS2_iii_param_0,
	.param .u64 .ptr .align 1 _Z11matMulTiledILi16EEvPfPKfS2_iii_param_1,
	.param .u64 .ptr .align 1 _Z11matMulTiledILi16EEvPfPKfS2_iii_param_2,
	.param .u32 _Z11matMulTiledILi16EEvPfPKfS2_iii_param_3,
	.param .u32 _Z11matMulTiledILi16EEvPfPKfS2_iii_param_4,
	.param .u32 _Z11matMulTiledILi16EEvPfPKfS2_iii_param_5
)
{
	.reg .pred 	%p<12>;
	.reg .b32 	%r<43>;
	.reg .b32 	%f<63>;
	.reg .b64 	%rd<13>;
	// demoted variable
	.shared .align 4 .b8 _ZZ11matMulTiledILi16EEvPfPKfS2_iiiE2As[1024];
	// demoted variable
	.shared .align 4 .b8 _ZZ11matMulTiledILi16EEvPfPKfS2_iiiE2Bs[1024];
	ld.param.u64 	%rd4, [_Z11matMulTiledILi16EEvPfPKfS2_iii_param_0];
	ld.param.u64 	%rd5, [_Z11matMulTiledILi16EEvPfPKfS2_iii_param_1];
	ld.param.u64 	%rd6, [_Z11matMulTiledILi16EEvPfPKfS2_iii_param_2];
	ld.param.u32 	%r24, [_Z11matMulTiledILi16EEvPfPKfS2_iii_param_3];
	ld.param.u32 	%r25, [_Z11matMulTiledILi16EEvPfPKfS2_iii_param_4];
	ld.param.u32 	%r26, [_Z11matMulTiledILi16EEvPfPKfS2_iii_param_5];
	mov.u32 	%r27, %ctaid.x;
	mov.u32 	%r28, %ctaid.y;
	mov.u32 	%r38, %tid.x;
	mov.u32 	%r40, %tid.y;
	shl.b32 	%r29, %r28, 4;
	add.s32 	%r3, %r29, %r40;
	shl.b32 	%r4, %r27, 4;
	add.s32 	%r5, %r4, %r38;
	setp.lt.s32 	%p1, %r25, 1;
	mov.f32 	%f62, 0f00000000;
	@%p1 bra 	$L__BB1_7;
	add.s32 	%r30, %r25, 15;
	shr.u32 	%r31, %r30, 4;
	shl.b32 	%r32, %r40, 6;
	mov.u32 	%r33, _ZZ11matMulTiledILi16EEvPfPKfS2_iiiE2As;
	add.s32 	%r6, %r33, %r32;
	shl.b32 	%r34, %r38, 2;
	add.s32 	%r7, %r6, %r34;
	mov.u32 	%r35, _ZZ11matMulTiledILi16EEvPfPKfS2_iiiE2Bs;
	add.s32 	%r9, %r35, %r34;
	add.s32 	%r8, %r9, %r32;
	neg.s32 	%r42, %r31;
	mad.lo.s32 	%r36, %r40, %r26, %r38;
	add.s32 	%r41, %r36, %r4;
	shl.b32 	%r12, %r26, 4;
	mad.lo.s32 	%r39, %r25, %r3, %r38;
	cvta.to.global.u64 	%rd1, %rd5;
	cvta.to.global.u64 	%rd2, %rd6;
	mov.f32 	%f62, 0f00000000;
$L__BB1_2:
	setp.ge.s32 	%p2, %r3, %r24;
	mul.wide.s32 	%rd7, %r39, 4;
	add.s64 	%rd3, %rd1, %rd7;
	setp.ge.s32 	%p3, %r38, %r25;
	mov.f32 	%f60, 0f00000000;
	or.pred  	%p4, %p2, %p3;
	@%p4 bra 	$L__BB1_4;
	ld.global.f32 	%f60, [%rd3];
$L__BB1_4:
	setp.ge.s32 	%p5, %r5, %r26;
	st.shared.f32 	[%r7], %f60;
	setp.ge.s32 	%p6, %r40, %r25;
	mov.f32 	%f61, 0f00000000;
	or.pred  	%p7, %p5, %p6;
	@%p7 bra 	$L__BB1_6;
	mul.wide.s32 	%rd8, %r41, 4;
	add.s64 	%rd9, %rd2, %rd8;
	ld.global.f32 	%f61, [%rd9];
$L__BB1_6:
	st.shared.f32 	[%r8], %f61;
	bar.sync 	0;
	ld.shared.f32 	%f12, [%r6];
	ld.shared.f32 	%f13, [%r9];
	fma.rn.f32 	%f14, %f12, %f13, %f62;
	ld.shared.f32 	%f15, [%r6+4];
	ld.shared.f32 	%f16, [%r9+64];
	fma.rn.f32 	%f17, %f15, %f16, %f14;
	ld.shared.f32 	%f18, [%r6+8];
	ld.shared.f32 	%f19, [%r9+128];
	fma.rn.f32 	%f20, %f18, %f19, %f17;
	ld.shared.f32 	%f21, [%r6+12];
	ld.shared.f32 	%f22, [%r9+192];
	fma.rn.f32 	%f23, %f21, %f22, %f20;
	ld.shared.f32 	%f24, [%r6+16];
	ld.shared.f32 	%f25, [%r9+256];
	fma.rn.f32 	%f26, %f24, %f25, %f23;
	ld.shared.f32 	%f27, [%r6+20];
	ld.shared.f32 	%f28, [%r9+320];
	fma.rn.f32 	%f29, %f27, %f28, %f26;
	ld.shared.f32 	%f30, [%r6+24];
	ld.shared.f32 	%f31, [%r9+384];
	fma.rn.f32 	%f32, %f30, %f31, %f29;
	ld.shared.f32 	%f33, [%r6+28];
	ld.shared.f32 	%f34, [%r9+448];
	fma.rn.f32 	%f35, %f33, %f34, %f32;
	ld.shared.f32 	%f36, [%r6+32];
	ld.shared.f32 	%f37, [%r9+512];
	fma.rn.f32 	%f38, %f36, %f37, %f35;
	ld.shared.f32 	%f39, [%r6+36];
	ld.shared.f32 	%f40, [%r9+576];
	fma.rn.f32 	%f41, %f39, %f40, %f38;
	ld.shared.f32 	%f42, [%r6+40];
	ld.shared.f32 	%f43, [%r9+640];
	fma.rn.f32 	%f44, %f42, %f43, %f41;
	ld.shared.f32 	%f45, [%r6+44];
	ld.shared.f32 	%f46, [%r9+704];
	fma.rn.f32 	%f47, %f45, %f46, %f44;
	ld.shared.f32 	%f48, [%r6+48];
	ld.shared.f32 	%f49, [%r9+768];
	fma.rn.f32 	%f50, %f48, %f49, %f47;
	ld.shared.f32 	%f51, [%r6+52];
	ld.shared.f32 	%f52, [%r9+832];
	fma.rn.f32 	%f53, %f51, %f52, %f50;
	ld.shared.f32 	%f54, [%r6+56];
	ld.shared.f32 	%f55, [%r9+896];
	fma.rn.f32 	%f56, %f54, %f55, %f53;
	ld.shared.f32 	%f57, [%r6+60];
	ld.shared.f32 	%f58, [%r9+960];
	fma.rn.f32 	%f62, %f57, %f58, %f56;
	bar.sync 	0;
	add.s32 	%r42, %r42, 1;
	setp.ne.s32 	%p8, %r42, 0;
	add.s32 	%r41, %r41, %r12;
	add.s32 	%r40, %r40, 16;
	add.s32 	%r39, %r39, 16;
	add.s32 	%r38, %r38, 16;
	@%p8 bra 	$L__BB1_2;
$L__BB1_7:
	setp.ge.s32 	%p9, %r3, %r24;
	setp.ge.s32 	%p10, %r5, %r26;
	or.pred  	%p11, %p9, %p10;
	@%p11 bra 	$L__BB1_9;
	mad.lo.s32 	%r37, %r26, %r3, %r5;
	cvta.to.global.u64 	%rd10, %rd4;
	mul.wide.u32 	%rd11, %r37, 4;
	add.s64 	%rd12, %rd10, %rd11;
	st.global.f32 	[%rd12], %f62;
$L__BB1_9:
	ret;

}
	// .globl	_Z11matMulTiledILi32EEvPfPKfS2_iii
.visible .entry _Z11matMulTiledILi32EEvPfPKfS2_iii(
	.param .u64 .ptr .align 1 _Z11matMulTiledILi32EEvPfPKfS2_iii_param_0,
	.param .u64 .ptr .align 1 _Z11matMulTiledILi32EEvPfPKfS2_iii_param_1,
	.param .u64 .ptr .align 1 _Z11matMulTiledILi32EEvPfPKfS2_iii_param_2,
	.param .u32 _Z11matMulTiledILi32EEvPfPKfS2_iii_param_3,
	.param .u32 _Z11matMulTiledILi32EEvPfPKfS2_iii_param_4,
	.param .u32 _Z11matMulTiledILi32EEvPfPKfS2_iii_param_5
)
{
	.reg .pred 	%p<12>;
	.reg .b32 	%r<43>;
	.reg .b32 	%f<111>;
	.reg .b64 	%rd<13>;
	// demoted variable
	.shared .align 4 .b8 _ZZ11matMulTiledILi32EEvPfPKfS2_iiiE2As[4096];
	// demoted variable
	.shared .align 4 .b8 _ZZ11matMulTiledILi32EEvPfPKfS2_iiiE2Bs[4096];
	ld.param.u64 	%rd4, [_Z11matMulTiledILi32EEvPfPKfS2_iii_param_0];
	ld.param.u64 	%rd5, [_Z11matMulTiledILi32EEvPfPKfS2_iii_param_1];
	ld.param.u64 	%rd6, [_Z11matMulTiledILi32EEvPfPKfS2_iii_param_2];
	ld.param.u32 	%r24, [_Z11matMulTiledILi32EEvPfPKfS2_iii_param_3];
	ld.param.u32 	%r25, [_Z11matMulTiledILi32EEvPfPKfS2_iii_param_4];
	ld.param.u32 	%r26, [_Z11matMulTiledILi32EEvPfPKfS2_iii_param_5];
	mov.u32 	%r27, %ctaid.x;
	mov.u32 	%r28, %ctaid.y;
	mov.u32 	%r38, %tid.x;
	mov.u32 	%r40, %tid.y;
	shl.b32 	%r29, %r28, 5;
	add.s32 	%r3, %r29, %r40;
	shl.b32 	%r4, %r27, 5;
	add.s32 	%r5, %r4, %r38;
	setp.lt.s32 	%p1, %r25, 1;
	mov.f32 	%f110, 0f00000000;
	@%p1 bra 	$L__BB2_7;
	add.s32 	%r30, %r25, 31;
	shr.u32 	%r31, %r30, 5;
	shl.b32 	%r32, %r40, 7;
	mov.u32 	%r33, _ZZ11matMulTiledILi32EEvPfPKfS2_iiiE2As;
	add.s32 	%r6, %r33, %r32;
	shl.b32 	%r34, %r38, 2;
	add.s32 	%r7, %r6, %r34;
	mov.u32 	%r35, _ZZ11matMulTiledILi32EEvPfPKfS2_iiiE2Bs;
	add.s32 	%r9, %r35, %r34;
	add.s32 	%r8, %r9, %r32;
	neg.s32 	%r42, %r31;
	mad.lo.s32 	%r36, %r40, %r26, %r38;
	add.s32 	%r41, %r36, %r4;
	shl.b32 	%r12, %r26, 5;
	mad.lo.s32 	%r39, %r25, %r3, %r38;
	cvta.to.global.u64 	%rd1, %rd5;
	cvta.to.global.u64 	%rd2, %rd6;
	mov.f32 	%f110, 0f00000000;
$L__BB2_2:
	setp.ge.s32 	%p2, %r3, %r24;
	mul.wide.s32 	%rd7, %r39, 4;
	add.s64 	%rd3, %rd1, %rd7;
	setp.ge.s32 	%p3, %r38, %r25;
	mov.f32 	%f108, 0f00000000;
	or.pred  	%p4, %p2, %p3;
	@%p4 bra 	$L__BB2_4;
	ld.global.f32 	%f108, [%rd3];
$L__BB2_4:
	setp.ge.s32 	%p5, %r5, %r26;
	st.shared.f32 	[%r7], %f108;
	setp.ge.s32 	%p6, %r40, %r25;
	mov.f32 	%f109, 0f00000000;
	or.pred  	%p7, %p5, %p6;
	@%p7 bra 	$L__BB2_6;
	mul.wide.s32 	%rd8, %r41, 4;
	add.s64 	%rd9, %rd2, %rd8;
	ld.global.f32 	%f109, [%rd9];
$L__BB2_6:
	st.shared.f32 	[%r8], %f109;
	bar.sync 	0;
	ld.shared.f32 	%f12, [%r6];
	ld.shared.f32 	%f13, [%r9];
	fma.rn.f32 	%f14, %f12, %f13, %f110;
	ld.shared.f32 	%f15, [%r6+4];
	ld.shared.f32 	%f16, [%r9+128];
	fma.rn.f32 	%f17, %f15, %f16, %f14;
	ld.shared.f32 	%f18, [%r6+8];
	ld.shared.f32 	%f19, [%r9+256];
	fma.rn.f32 	%f20, %f18, %f19, %f17;
	ld.shared.f32 	%f21, [%r6+12];
	ld.shared.f32 	%f22, [%r9+384];
	fma.rn.f32 	%f23, %f21, %f22, %f20;
	ld.shared.f32 	%f24, [%r6+16];
	ld.shared.f32 	%f25, [%r9+512];
	fma.rn.f32 	%f26, %f24, %f25, %f23;
	ld.shared.f32 	%f27, [%r6+20];
	ld.shared.f32 	%f28, [%r9+640];
	fma.rn.f32 	%f29, %f27, %f28, %f26;
	ld.shared.f32 	%f30, [%r6+24];
	ld.shared.f32 	%f31, [%r9+768];
	fma.rn.f32 	%f32, %f30, %f31, %f29;
	ld.shared.f32 	%f33, [%r6+28];
	ld.shared.f32 	%f34, [%r9+896];
	fma.rn.f32 	%f35, %f33, %f34, %f32;
	ld.shared.f32 	%f36, [%r6+32];
	ld.shared.f32 	%f37, [%r9+1024];
	fma.rn.f32 	%f38, %f36, %f37, %f35;
	ld.shared.f32 	%f39, [%r6+36];
	ld.shared.f32 	%f40, [%r9+1152];
	fma.rn.f32 	%f41, %f39, %f40, %f38;
	ld.shared.f32 	%f42, [%r6+40];
	ld.shared.f32 	%f43, [%r9+1280];
	fma.rn.f32 	%f44, %f42, %f43, %f41;
	ld.shared.f32 	%f45, [%r6+44];
	ld.shared.f32 	%f46, [%r9+1408];
	fma.rn.f32 	%f47, %f45, %f46, %f44;
	ld.shared.f32 	%f48, [%r6+48];
	ld.shared.f32 	%f49, [%r9+1536];
	fma.rn.f32 	%f50, %f48, %f49, %f47;
	ld.shared.f32 	%f51, [%r6+52];
	ld.shared.f32 	%f52, [%r9+1664];
	fma.rn.f32 	%f53, %f51, %f52, %f50;
	ld.shared.f32 	%f54, [%r6+56];
	ld.shared.f32 	%f55, [%r9+1792];
	fma.rn.f32 	%f56, %f54, %f55, %f53;
	ld.shared.f32 	%f57, [%r6+60];
	ld.shared.f32 	%f58, [%r9+1920];
	fma.rn.f32 	%f59, %f57, %f58, %f56;
	ld.shared.f32 	%f60, [%r6+64];
	ld.shared.f32 	%f61, [%r9+2048];
	fma.rn.f32 	%f62, %f60, %f61, %f59;
	ld.shared.f32 	%f63, [%r6+68];
	ld.shared.f32 	%f64, [%r9+2176];
	fma.rn.f32 	%f65, %f63, %f64, %f62;
	ld.shared.f32 	%f66, [%r6+72];
	ld.shared.f32 	%f67, [%r9+2304];
	fma.rn.f32 	%f68, %f66, %f67, %f65;
	ld.shared.f32 	%f69, [%r6+76];
	ld.shared.f32 	%f70, [%r9+2432];
	fma.rn.f32 	%f71, %f69, %f70, %f68;
	ld.shared.f32 	%f72, [%r6+80];
	ld.shared.f32 	%f73, [%r9+2560];
	fma.rn.f32 	%f74, %f72, %f73, %f71;
	ld.shared.f32 	%f75, [%r6+84];
	ld.shared.f32 	%f76, [%r9+2688];
	fma.rn.f32 	%f77, %f75, %f76, %f74;
	ld.shared.f32 	%f78, [%r6+88];
	ld.shared.f32 	%f79, [%r9+2816];
	fma.rn.f32 	%f80, %f78, %f79, %f77;
	ld.shared.f32 	%f81, [%r6+92];
	ld.shared.f32 	%f82, [%r9+2944];
	fma.rn.f32 	%f83, %f81, %f82, %f80;
	ld.shared.f32 	%f84, [%r6+96];
	ld.shared.f32 	%f85, [%r9+3072];
	fma.rn.f32 	%f86, %f84, %f85, %f83;
	ld.shared.f32 	%f87, [%r6+100];
	ld.shared.f32 	%f88, [%r9+3200];
	fma.rn.f32 	%f89, %f87, %f88, %f86;
	ld.shared.f32 	%f90, [%r6+104];
	ld.shared.f32 	%f91, [%r9+3328];
	fma.rn.f32 	%f92, %f90, %f91, %f89;
	ld.shared.f32 	%f93, [%r6+108];
	ld.shared.f32 	%f94, [%r9+3456];
	fma.rn.f32 	%f95, %f93, %f94, %f92;
	ld.shared.f32 	%f96, [%r6+112];
	ld.shared.f32 	%f97, [%r9+3584];
	fma.rn.f32 	%f98, %f96, %f97, %f95;
	ld.shared.f32 	%f99, [%r6+116];
	ld.shared.f32 	%f100, [%r9+3712];
	fma.rn.f32 	%f101, %f99, %f100, %f98;
	ld.shared.f32 	%f102, [%r6+120];
	ld.shared.f32 	%f103, [%r9+3840];
	fma.rn.f32 	%f104, %f102, %f103, %f101;
	ld.shared.f32 	%f105, [%r6+124];
	ld.shared.f32 	%f106, [%r9+3968];
	fma.rn.f32 	%f110, %f105, %f106, %f104;
	bar.sync 	0;
	add.s32 	%r42, %r42, 1;
	setp.ne.s32 	%p8, %r42, 0;
	add.s32 	%r41, %r41, %r12;
	add.s32 	%r40, %r40, 32;
	add.s32 	%r39, %r39, 32;
	add.s32 	%r38, %r38, 32;
	@%p8 bra 	$L__BB2_2;
$L__BB2_7:
	setp.ge.s32 	%p9, %r3, %r24;
	setp.ge.s32 	%p10, %r5, %r26;
	or.pred  	%p11, %p9, %p10;
	@%p11 bra 	$L__BB2_9;
	mad.lo.s32 	%r37, %r26, %r3, %r5;
	cvta.to.global.u64 	%rd10, %rd4;
	mul.wide.u32 	%rd11, %r37, 4;
	add.s64 	%rd12, %rd10, %rd11;
	st.global.f32 	[%rd12], %f110;
$L__BB2_9:
	ret;

}


// ===== COMPILED SASS (sm_100) =====

	.target	sm_100

	.elftype	@"ET_EXEC"


//--------------------- .note.nv.tkinfo           --------------------------
	.section	.note.nv.tkinfo,"",@"SHT_NOTE"
	.sectionflags	@"SHF_NOTE_NV_TKINFO"
	.tkinfo
        /*0018*/ 	.word	0x00000002
        /*0030*/ 	.string	""
        /*0030*/ 	.string	"ptxas"
        /*0030*/ 	.string	"Cuda compilation tools, release 13.0, V13.0.88"
        /*0030*/ 	.string	"Build cuda_13.0.r13.0/compiler.36424714_0"
        /*0030*/ 	.string	"-arch sm_100 -m 64 "



//--------------------- .note.nv.cuinfo           --------------------------
	.section	.note.nv.cuinfo,"",@"SHT_NOTE"
	.sectionflags	@"SHF_NOTE_NV_CUINFO"
        /*0018*/ 	.short	0x0002
        /*001a*/ 	.short	0x0064
        /*001c*/ 	.short	0x0082
	.zero		2


//--------------------- .nv.info                  --------------------------
	.section	.nv.info,"",@"SHT_CUDA_INFO"
	.align	4


	//----- nvinfo : EIATTR_REGCOUNT
	.align		4
        /*0000*/ 	.byte	0x04, 0x2f
        /*0002*/ 	.short	(.L_1 - .L_0)
	.align		4
.L_0:
        /*0004*/ 	.word	index@(_Z11matMulTiledILi8EEvPfPKfS2_iii)
        /*0008*/ 	.word	0x00000020


	//----- nvinfo : EIATTR_FRAME_SIZE
	.align		4
.L_1:
        /*000c*/ 	.byte	0x04, 0x11
        /*000e*/ 	.short	(.L_3 - .L_2)
	.align		4
.L_2:
        /*0010*/ 	.word	index@(_Z11matMulTiledILi8EEvPfPKfS2_iii)
        /*0014*/ 	.word	0x00000000


	//----- nvinfo : EIATTR_REGCOUNT
	.align		4
.L_3:
        /*0018*/ 	.byte	0x04, 0x2f
        /*001a*/ 	.short	(.L_5 - .L_4)
	.align		4
.L_4:
        /*001c*/ 	.word	index@(_Z11matMulTiledILi16EEvPfPKfS2_iii)
        /*0020*/ 	.word	0x00000020


	//----- nvinfo : EIATTR_FRAME_SIZE
	.align		4
.L_5:
        /*0024*/ 	.byte	0x04, 0x11
        /*0026*/ 	.short	(.L_7 - .L_6)
	.align		4
.L_6:
        /*0028*/ 	.word	index@(_Z11matMulTiledILi16EEvPfPKfS2_iii)
        /*002c*/ 	.word	0x00000000


	//----- nvinfo : EIATTR_REGCOUNT
	.align		4
.L_7:
        /*0030*/ 	.byte	0x04, 0x2f
        /*0032*/ 	.short	(.L_9 - .L_8)
	.align		4
.L_8:
        /*0034*/ 	.word	index@(_Z11matMulTiledILi32EEvPfPKfS2_iii)
        /*0038*/ 	.word	0x00000020


	//----- nvinfo : EIATTR_FRAME_SIZE
	.align		4
.L_9:
        /*003c*/ 	.byte	0x04, 0x11
        /*003e*/ 	.short	(.L_11 - .L_10)
	.align		4
.L_10:
        /*0040*/ 	.word	index@(_Z11matMulTiledILi32EEvPfPKfS2_iii)
        /*0044*/ 	.word	0x00000000


	//----- nvinfo : EIATTR_MIN_STACK_SIZE
	.align		4
.L_11:
        /*0048*/ 	.byte	0x04, 0x12
        /*004a*/ 	.short	(.L_13 - .L_12)
	.align		4
.L_12:
        /*004c*/ 	.word	index@(_Z11matMulTiledILi32EEvPfPKfS2_iii)
        /*0050*/ 	.word	0x00000000


	//----- nvinfo : EIATTR_MIN_STACK_SIZE
	.align		4
.L_13:
        /*0054*/ 	.byte	0x04, 0x12
        /*0056*/ 	.short	(.L_15 - .L_14)
	.align		4
.L_14:
        /*0058*/ 	.word	index@(_Z11matMulTiledILi16EEvPfPKfS2_iii)
        /*005c*/ 	.word	0x00000000


	//----- nvinfo : EIATTR_MIN_STACK_SIZE
	.align		4
.L_15:
        /*0060*/ 	.byte	0x04, 0x12
        /*0062*/ 	.short	(.L_17 - .L_16)
	.align		4
.L_16:
        /*0064*/ 	.word	index@(_Z11matMulTiledILi8EEvPfPKfS2_iii)
        /*0068*/ 	.word	0x00000000
.L_17:


//--------------------- .nv.compat                --------------------------
	.section	.nv.compat,"",@"SHT_CUDA_COMPAT_INFO"
	.align	4
        /*0000*/ 	.byte	0x02, 0x09, 0x00, 0x00, 0x02, 0x02, 0x01, 0x00, 0x02, 0x05, 0x05, 0x00, 0x03, 0x07, 0x01, 0x01
        /*0010*/ 	.byte	0x02, 0x03, 0x00, 0x00, 0x02, 0x06, 0x01, 0x00, 0x04, 0x0b, 0x08, 0x00, 0x09, 0x00, 0x00, 0x00
        /*0020*/ 	.byte	0x00, 0x00, 0x00, 0x00


//--------------------- .nv.info._Z11matMulTiledILi32EEvPfPKfS2_iii --------------------------
	.section	.nv.info._Z11matMulTiledILi32EEvPfPKfS2_iii,"",@"SHT_CUDA_INFO"
	.sectionflags	@""
	.align	4


	//----- nvinfo : EIATTR_CUDA_API_VERSION
	.align		4
        /*0000*/ 	.byte	0x04, 0x37
        /*0002*/ 	.short	(.L_19 - .L_18)
.L_18:
        /*0004*/ 	.word	0x00000082


	//----- nvinfo : EIATTR_KPARAM_INFO
	.align		4
.L_19:
        /*0008*/ 	.byte	0x04, 0x17
        /*000a*/ 	.short	(.L_21 - .L_20)
.L_20:
        /*000c*/ 	.word	0x00000000
        /*0010*/ 	.short	0x0005
        /*0012*/ 	.short	0x0020
        /*0014*/ 	.byte	0x00, 0xf0, 0x11, 0x00


	//----- nvinfo : EIATTR_KPARAM_INFO
	.align		4
.L_21:
        /*0018*/ 	.byte	0x04, 0x17
        /*001a*/ 	.short	(.L_23 - .L_22)
.L_22:
        /*001c*/ 	.word	0x00000000
        /*0020*/ 	.short	0x0004
        /*0022*/ 	.short	0x001c
        /*0024*/ 	.byte	0x00, 0xf0, 0x11, 0x00


	//----- nvinfo : EIATTR_KPARAM_INFO
	.align		4
.L_23:
        /*0028*/ 	.byte	0x04, 0x17
        /*002a*/ 	.short	(.L_25 - .L_24)
.L_24:
        /*002c*/ 	.word	0x00000000
        /*0030*/ 	.short	0x0003
        /*0032*/ 	.short	0x0018
        /*0034*/ 	.byte	0x00, 0xf0, 0x11, 0x00


	//----- nvinfo : EIATTR_KPARAM_INFO
	.align		4
.L_25:
        /*0038*/ 	.byte	0x04, 0x17
        /*003a*/ 	.short	(.L_27 - .L_26)
.L_26:
        /*003c*/ 	.word	0x00000000
        /*0040*/ 	.short	0x0002
        /*0042*/ 	.short	0x0010
        /*0044*/ 	.byte	0x00, 0xf5, 0x21, 0x00


	//----- nvinfo : EIATTR_KPARAM_INFO
	.align		4
.L_27:
        /*0048*/ 	.byte	0x04, 0x17
        /*004a*/ 	.short	(.L_29 - .L_28)
.L_28:
        /*004c*/ 	.word	0x00000000
        /*0050*/ 	.short	0x0001
        /*0052*/ 	.short	0x0008
        /*0054*/ 	.byte	0x00, 0xf5, 0x21, 0x00


	//----- nvinfo : EIATTR_KPARAM_INFO
	.align		4
.L_29:
        /*0058*/ 	.byte	0x04, 0x17
        /*005a*/ 	.short	(.L_31 - .L_30)
.L_30:
        /*005c*/ 	.word	0x00000000
        /*0060*/ 	.short	0x0000
        /*0062*/ 	.short	0x0000
        /*0064*/ 	.byte	0x00, 0xf5, 0x21, 0x00


	//----- nvinfo : EIATTR_SPARSE_MMA_MASK
	.align		4
.L_31:
        /*0068*/ 	.byte	0x03, 0x50
        /*006a*/ 	.short	0x0000


	//----- nvinfo : EIATTR_MAXREG_COUNT
	.align		4
        /*006c*/ 	.byte	0x03, 0x1b
        /*006e*/ 	.short	0x00ff


	//----- nvinfo : EIATTR_NUM_BARRIERS
	.align		4
        /*0070*/ 	.byte	0x02, 0x4c
        /*0072*/ 	.byte	0x01
	.zero		1


	//----- nvinfo : EIATTR_MERCURY_ISA_VERSION
	.align		4
        /*0074*/ 	.byte	0x03, 0x5f
        /*0076*/ 	.short	0x0101


	//----- nvinfo : EIATTR_VRC_CTA_INIT_COUNT
	.align		4
        /*0078*/ 	.byte	0x02, 0x4a
	.zero		1
	.zero		1


	//----- nvinfo : EIATTR_EXIT_INSTR_OFFSETS
	.align		4
        /*007c*/ 	.byte	0x04, 0x1c
        /*007e*/ 	.short	(.L_33 - .L_32)


	//   ....[0]....
.L_32:
        /*0080*/ 	.word	0x00000820


	//   ....[1]....
        /*0084*/ 	.word	0x00000870


	//----- nvinfo : EIATTR_CBANK_PARAM_SIZE
	.align		4
.L_33:
        /*0088*/ 	.byte	0x03, 0x19
        /*008a*/ 	.short	0x0024


	//----- nvinfo : EIATTR_PARAM_CBANK
	.align		4
        /*008c*/ 	.byte	0x04, 0x0a
        /*008e*/ 	.short	(.L_35 - .L_34)
	.align		4
.L_34:
        /*0090*/ 	.word	index@(.nv.constant0._Z11matMulTiledILi32EEvPfPKfS2_iii)
        /*0094*/ 	.short	0x0380
        /*0096*/ 	.short	0x0024


	//----- nvinfo : EIATTR_SW_WAR
	.align		4
.L_35:
        /*0098*/ 	.byte	0x04, 0x36
        /*009a*/ 	.short	(.L_37 - .L_36)
.L_36:
        /*009c*/ 	.word	0x00000008
.L_37:


//--------------------- .nv.info._Z11matMulTiledILi16EEvPfPKfS2_iii --------------------------
	.section	.nv.info._Z11matMulTiledILi16EEvPfPKfS2_iii,"",@"SHT_CUDA_INFO"
	.sectionflags	@""
	.align	4


	//----- nvinfo : EIATTR_CUDA_API_VERSION
	.align		4
        /*0000*/ 	.byte	0x04, 0x37
        /*0002*/ 	.short	(.L_39 - .L_38)
.L_38:
        /*0004*/ 	.word	0x00000082


	//----- nvinfo : EIATTR_KPARAM_INFO
	.align		4
.L_39:
        /*0008*/ 	.byte	0x04, 0x17
        /*000a*/ 	.short	(.L_41 - .L_40)
.L_40:
        /*000c*/ 	.word	0x00000000
        /*0010*/ 	.short	0x0005
        /*0012*/ 	.short	0x0020
        /*0014*/ 	.byte	0x00, 0xf0, 0x11, 0x00


	//----- nvinfo : EIATTR_KPARAM_INFO
	.align		4
.L_41:
        /*0018*/ 	.byte	0x04, 0x17
        /*001a*/ 	.short	(.L_43 - .L_42)
.L_42:
        /*001c*/ 	.word	0x00000000
        /*0020*/ 	.short	0x0004
        /*0022*/ 	.short	0x001c
        /*0024*/ 	.byte	0x00, 0xf0, 0x11, 0x00


	//----- nvinfo : EIATTR_KPARAM_INFO
	.align		4
.L_43:
        /*0028*/ 	.byte	0x04, 0x17
        /*002a*/ 	.short	(.L_45 - .L_44)
.L_44:
        /*002c*/ 	.word	0x00000000
        /*0030*/ 	.short	0x0003
        /*0032*/ 	.short	0x0018
        /*0034*/ 	.byte	0x00, 0xf0, 0x11, 0x00


	//----- nvinfo : EIATTR_KPARAM_INFO
	.align		4
.L_45:
        /*0038*/ 	.byte	0x04, 0x17
        /*003a*/ 	.short	(.L_47 - .L_46)
.L_46:
        /*003c*/ 	.word	0x00000000
        /*0040*/ 	.short	0x0002
        /*0042*/ 	.short	0x0010
        /*0044*/ 	.byte	0x00, 0xf5, 0x21, 0x00


	//----- nvinfo : EIATTR_KPARAM_INFO
	.align		4
.L_47:
        /*0048*/ 	.byte	0x04, 0x17
        /*004a*/ 	.short	(.L_49 - .L_48)
.L_48:
        /*004c*/ 	.word	0x00000000
        /*0050*/ 	.short	0x0001
        /*0052*/ 	.short	0x0008
        /*0054*/ 	.byte	0x00, 0xf5, 0x21, 0x00


	//----- nvinfo : EIATTR_KPARAM_INFO
	.align		4
.L_49:
        /*0058*/ 	.byte	0x04, 0x17
        /*005a*/ 	.short	(.L_51 - .L_50)
.L_50:
        /*005c*/ 	.word	0x00000000
        /*0060*/ 	.short	0x0000
        /*0062*/ 	.short	0x0000
        /*0064*/ 	.byte	0x00, 0xf5, 0x21, 0x00


	//----- nvinfo : EIATTR_SPARSE_MMA_MASK
	.align		4
.L_51:
        /*0068*/ 	.byte	0x03, 0x50
        /*006a*/ 	.short	0x0000


	//----- nvinfo : EIATTR_MAXREG_COUNT
	.align		4
        /*006c*/ 	.byte	0x03, 0x1b
        /*006e*/ 	.short	0x00ff


	//----- nvinfo : EIATTR_NUM_BARRIERS
	.align		4
        /*0070*/ 	.byte	0x02, 0x4c
        /*0072*/ 	.byte	0x01
	.zero		1


	//----- nvinfo : EIATTR_MERCURY_ISA_VERSION
	.align		4
        /*0074*/ 	.byte	0x03, 0x5f
        /*0076*/ 	.short	0x0101


	//----- nvinfo : EIATTR_VRC_CTA_INIT_COUNT
	.align		4
        /*0078*/ 	.byte	0x02, 0x4a
	.zero		1
	.zero		1


	//----- nvinfo : EIATTR_EXIT_INSTR_OFFSETS
	.align		4
        /*007c*/ 	.byte	0x04, 0x1c
        /*007e*/ 	.short	(.L_53 - .L_52)


	//   ....[0]....
.L_52:
        /*0080*/ 	.word	0x000005e0


	//   ....[1]....
        /*0084*/ 	.word	0x00000630


	//----- nvinfo : EIATTR_CBANK_PARAM_SIZE
	.align		4
.L_53:
        /*0088*/ 	.byte	0x03, 0x19
        /*008a*/ 	.short	0x0024


	//----- nvinfo : EIATTR_PARAM_CBANK
	.align		4
        /*008c*/ 	.byte	0x04, 0x0a
        /*008e*/ 	.short	(.L_55 - .L_54)
	.align		4
.L_54:
        /*0090*/ 	.word	index@(.nv.constant0._Z11matMulTiledILi16EEvPfPKfS2_iii)
        /*0094*/ 	.short	0x0380
        /*0096*/ 	.short	0x0024


	//----- nvinfo : EIATTR_SW_WAR
	.align		4
.L_55:
        /*0098*/ 	.byte	0x04, 0x36
        /*009a*/ 	.short	(.L_57 - .L_56)
.L_56:
        /*009c*/ 	.word	0x00000008
.L_57:


//--------------------- .nv.info._Z11matMulTiledILi8EEvPfPKfS2_iii --------------------------
	.section	.nv.info._Z11matMulTiledILi8EEvPfPKfS2_iii,"",@"SHT_CUDA_INFO"
	.sectionflags	@""
	.align	4


	//----- nvinfo : EIATTR_CUDA_API_VERSION
	.align		4
        /*0000*/ 	.byte	0x04, 0x37
        /*0002*/ 	.short	(.L_59 - .L_58)
.L_58:
        /*0004*/ 	.word	0x00000082


	//----- nvinfo : EIATTR_KPARAM_INFO
	.align		4
.L_59:
        /*0008*/ 	.byte	0x04, 0x17
        /*000a*/ 	.short	(.L_61 - .L_60)
.L_60:
        /*000c*/ 	.word	0x00000000
        /*0010*/ 	.short	0x0005
        /*0012*/ 	.short	0x0020
        /*0014*/ 	.byte	0x00, 0xf0, 0x11, 0x00


	//----- nvinfo : EIATTR_KPARAM_INFO
	.align		4
.L_61:
        /*0018*/ 	.byte	0x04, 0x17
        /*001a*/ 	.short	(.L_63 - .L_62)
.L_62:
        /*001c*/ 	.word	0x00000000
        /*0020*/ 	.short	0x0004
        /*0022*/ 	.short	0x001c
        /*0024*/ 	.byte	0x00, 0xf0, 0x11, 0x00


	//----- nvinfo : EIATTR_KPARAM_INFO
	.align		4
.L_63:
        /*0028*/ 	.byte	0x04, 0x17
        /*002a*/ 	.short	(.L_65 - .L_64)
.L_64:
        /*002c*/ 	.word	0x00000000
        /*0030*/ 	.short	0x0003
        /*0032*/ 	.short	0x0018
        /*0034*/ 	.byte	0x00, 0xf0, 0x11, 0x00


	//----- nvinfo : EIATTR_KPARAM_INFO
	.align		4
.L_65:
        /*0038*/ 	.byte	0x04, 0x17
        /*003a*/ 	.short	(.L_67 - .L_66)
.L_66:
        /*003c*/ 	.word	0x00000000
        /*0040*/ 	.short	0x0002
        /*0042*/ 	.short	0x0010
        /*0044*/ 	.byte	0x00, 0xf5, 0x21, 0x00


	//----- nvinfo : EIATTR_KPARAM_INFO
	.align		4
.L_67:
        /*0048*/ 	.byte	0x04, 0x17
        /*004a*/ 	.short	(.L_69 - .L_68)
.L_68:
        /*004c*/ 	.word	0x00000000
        /*0050*/ 	.short	0x0001
        /*0052*/ 	.short	0x0008
        /*0054*/ 	.byte	0x00, 0xf5, 0x21, 0x00


	//----- nvinfo : EIATTR_KPARAM_INFO
	.align		4
.L_69:
        /*0058*/ 	.byte	0x04, 0x17
        /*005a*/ 	.short	(.L_71 - .L_70)
.L_70:
        /*005c*/ 	.word	0x00000000
        /*0060*/ 	.short	0x0000
        /*0062*/ 	.short	0x0000
        /*0064*/ 	.byte	0x00, 0xf5, 0x21, 0x00


	//----- nvinfo : EIATTR_SPARSE_MMA_MASK
	.align		4
.L_71:
        /*0068*/ 	.byte	0x03, 0x50
        /*006a*/ 	.short	0x0000


	//----- nvinfo : EIATTR_MAXREG_COUNT
	.align		4
        /*006c*/ 	.byte	0x03, 0x1b
        /*006e*/ 	.short	0x00ff


	//----- nvinfo : EIATTR_NUM_BARRIERS
	.align		4
        /*0070*/ 	.byte	0x02, 0x4c
        /*0072*/ 	.byte	0x01
	.zero		1


	//----- nvinfo : EIATTR_MERCURY_ISA_VERSION
	.align		4
        /*0074*/ 	.byte	0x03, 0x5f
        /*0076*/ 	.short	0x0101


	//----- nvinfo : EIATTR_VRC_CTA_INIT_COUNT
	.align		4
        /*0078*/ 	.byte	0x02, 0x4a
	.zero		1
	.zero		1


	//----- nvinfo : EIATTR_EXIT_INSTR_OFFSETS
	.align		4
        /*007c*/ 	.byte	0x04, 0x1c
        /*007e*/ 	.short	(.L_73 - .L_72)


	//   ....[0]....
.L_72:
        /*0080*/ 	.word	0x00000a40


	//   ....[1]....
        /*0084*/ 	.word	0x00000a90


	//----- nvinfo : EIATTR_CBANK_PARAM_SIZE
	.align		4
.L_73:
        /*0088*/ 	.byte	0x03, 0x19
        /*008a*/ 	.short	0x0024


	//----- nvinfo : EIATTR_PARAM_CBANK
	.align		4
        /*008c*/ 	.byte	0x04, 0x0a
        /*008e*/ 	.short	(.L_75 - .L_74)
	.align		4
.L_74:
        /*0090*/ 	.word	index@(.nv.constant0._Z11matMulTiledILi8EEvPfPKfS2_iii)
        /*0094*/ 	.short	0x0380
        /*0096*/ 	.short	0x0024


	//----- nvinfo : EIATTR_SW_WAR
	.align		4
.L_75:
        /*0098*/ 	.byte	0x04, 0x36
        /*009a*/ 	.short	(.L_77 - .L_76)
.L_76:
        /*009c*/ 	.word	0x00000008
.L_77:


//--------------------- .nv.callgraph             --------------------------
	.section	.nv.callgraph,"",@"SHT_CUDA_CALLGRAPH"
	.align	4
	.sectionentsize	8
	.align		4
        /*0000*/ 	.word	0x00000000
	.align		4
        /*0004*/ 	.word	0xffffffff
	.align		4
        /*0008*/ 	.word	0x00000000
	.align		4
        /*000c*/ 	.word	0xfffffffe
	.align		4
        /*0010*/ 	.word	0x00000000
	.align		4
        /*0014*/ 	.word	0xfffffffd
	.align		4
        /*0018*/ 	.word	0x00000000
	.align		4
        /*001c*/ 	.word	0xfffffffc


//--------------------- .text._Z11matMulTiledILi32EEvPfPKfS2_iii --------------------------
	.section	.text._Z11matMulTiledILi32EEvPfPKfS2_iii,"ax",@progbits
	.align	128
        .global         _Z11matMulTiledILi32EEvPfPKfS2_iii
        .type           _Z11matMulTiledILi32EEvPfPKfS2_iii,@function
        .size           _Z11matMulTiledILi32EEvPfPKfS2_iii,(.L_x_10 - _Z11matMulTiledILi32EEvPfPKfS2_iii)
        .other          _Z11matMulTiledILi32EEvPfPKfS2_iii,@"STO_CUDA_ENTRY STV_DEFAULT"
_Z11matMulTiledILi32EEvPfPKfS2_iii:
.text._Z11matMulTiledILi32EEvPfPKfS2_iii:
[----:B------:R-:W-:Y:S01]  /*0000*/  LDC R1, c[0x0][0x37c] ;  /* 0x0000df00ff017b82 */ /* 0x000fe20000000800 */
[----:B------:R-:W0:Y:S01]  /*0010*/  S2R R18, SR_CTAID.Y ;  /* 0x0000000000127919 */ /* 0x000e220000002600 */
[----:B------:R-:W1:Y:S01]  /*0020*/  LDCU UR10, c[0x0][0x39c] ;  /* 0x00007380ff0a77ac */ /* 0x000e620008000800 */
[----:B------:R-:W-:Y:S01]  /*0030*/  HFMA2 R23, -RZ, RZ, 0, 0 ;  /* 0x00000000ff177431 */ /* 0x000fe200000001ff */
[----:B------:R-:W0:Y:S01]  /*0040*/  S2R R16, SR_TID.Y ;  /* 0x0000000000107919 */ /* 0x000e220000002200 */
[----:B------:R-:W2:Y:S01]  /*0050*/  LDCU UR14, c[0x0][0x3a0] ;  /* 0x00007400ff0e77ac */ /* 0x000ea20008000800 */
[----:B------:R-:W3:Y:S01]  /*0060*/  S2R R2, SR_CTAID.X ;  /* 0x0000000000027919 */ /* 0x000ee20000002500 */
[----:B------:R-:W4:Y:S01]  /*0070*/  LDCU.64 UR8, c[0x0][0x358] ;  /* 0x00006b00ff0877ac */ /* 0x000f220008000a00 */
[----:B------:R-:W3:Y:S01]  /*0080*/  S2R R17, SR_TID.X ;  /* 0x0000000000117919 */ /* 0x000ee20000002100 */
[----:B-1----:R-:W-:Y:S01]  /*0090*/  UISETP.GE.AND UP0, UPT, UR10, 0x1, UPT ;  /* 0x000000010a00788c */ /* 0x002fe2000bf06270 */
[----:B0-----:R-:W-:-:S02]  /*00a0*/  LEA R18, R18, R16, 0x5 ;  /* 0x0000001012127211 */ /* 0x001fc400078e28ff */
[----:B---3--:R-:W-:-:S06]  /*00b0*/  LEA R19, R2, R17, 0x5 ;  /* 0x0000001102137211 */ /* 0x008fcc00078e28ff */
[----:B--2-4-:R-:W-:Y:S05]  /*00c0*/  BRA.U !UP0, `(.L_x_0) ;  /* 0x0000000508c87547 */ /* 0x014fea000b800000 */
[----:B------:R-:W0:Y:S01]  /*00d0*/  S2UR UR7, SR_CgaCtaId ;  /* 0x00000000000779c3 */ /* 0x000e220000008800 */
[----:B------:R-:W1:Y:S01]  /*00e0*/  LDCU UR11, c[0x0][0x3a0] ;  /* 0x00007400ff0b77ac */ /* 0x000e620008000800 */
[----:B------:R-:W-:Y:S01]  /*00f0*/  MOV R23, RZ ;  /* 0x000000ff00177202 */ /* 0x000fe20000000f00 */
[----:B------:R-:W-:Y:S01]  /*0100*/  IMAD R6, R18, UR10, R17 ;  /* 0x0000000a12067c24 */ /* 0x000fe2000f8e0211 */
[----:B------:R-:W-:Y:S01]  /*0110*/  UMOV UR5, 0x400 ;  /* 0x0000040000057882 */ /* 0x000fe20000000000 */
[----:B------:R-:W-:-:S03]  /*0120*/  UIADD3 UR4, UPT, UPT, UR10, 0x1f, URZ ;  /* 0x0000001f0a047890 */ /* 0x000fc6000fffe0ff */
[----:B------:R-:W2:Y:S01]  /*0130*/  LDC R0, c[0x0][0x3a0] ;  /* 0x0000e800ff007b82 */ /* 0x000ea20000000800 */
[----:B------:R-:W-:Y:S02]  /*0140*/  UIADD3 UR6, UPT, UPT, UR5, 0x1000, URZ ;  /* 0x0000100005067890 */ /* 0x000fe4000fffe0ff */
[----:B------:R-:W-:Y:S01]  /*0150*/  USHF.R.U32.HI UR4, URZ, 0x5, UR4 ;  /* 0x00000005ff047899 */ /* 0x000fe20008011604 */
[----:B------:R-:W3:Y:S04]  /*0160*/  LDCU.64 UR12, c[0x0][0x398] ;  /* 0x00007300ff0c77ac */ /* 0x000ee80008000a00 */
[----:B------:R-:W4:Y:S01]  /*0170*/  LDC.64 R20, c[0x0][0x388] ;  /* 0x0000e200ff147b82 */ /* 0x000f220000000a00 */
[----:B------:R-:W-:Y:S01]  /*0180*/  UIADD3 UR4, UPT, UPT, -UR4, URZ, URZ ;  /* 0x000000ff04047290 */ /* 0x000fe2000fffe1ff */
[----:B-1----:R-:W-:Y:S01]  /*0190*/  IMAD R7, R16, UR11, R17 ;  /* 0x0000000b10077c24 */ /* 0x002fe2000f8e0211 */
[----:B0-----:R-:W-:-:S04]  /*01a0*/  ULEA UR5, UR7, UR5, 0x18 ;  /* 0x0000000507057291 */ /* 0x001fc8000f8ec0ff */
[----:B------:R-:W-:Y:S01]  /*01b0*/  LEA R7, R2, R7, 0x5 ;  /* 0x0000000702077211 */ /* 0x000fe200078e28ff */
[----:B------:R-:W-:Y:S01]  /*01c0*/  ULEA UR6, UR7, UR6, 0x18 ;  /* 0x0000000607067291 */ /* 0x000fe2000f8ec0ff */
[----:B------:R-:W-:-:S05]  /*01d0*/  LEA R5, R16, UR5, 0x7 ;  /* 0x0000000510057c11 */ /* 0x000fca000f8e38ff */
[C---:B------:R-:W-:Y:S02]  /*01e0*/  LEA R3, R17.reuse, UR6, 0x2 ;  /* 0x0000000611037c11 */ /* 0x040fe4000f8e10ff */
[----:B------:R-:W-:Y:S02]  /*01f0*/  LEA R4, R17, R5, 0x2 ;  /* 0x0000000511047211 */ /* 0x000fe400078e10ff */
[----:B---3--:R-:W-:-:S07]  /*0200*/  LEA R2, R16, R3, 0x7 ;  /* 0x0000000310027211 */ /* 0x008fce00078e38ff */
.L_x_1:
[----:B------:R-:W-:Y:S01]  /*0210*/  ISETP.GE.AND P0, PT, R16, UR13, PT ;  /* 0x0000000d10007c0c */ /* 0x000fe2000bf06270 */
[----:B------:R-:W-:Y:S01]  /*0220*/  HFMA2 R29, -RZ, RZ, 0, 0 ;  /* 0x00000000ff1d7431 */ /* 0x000fe200000001ff */
[----:B------:R-:W-:Y:S01]  /*0230*/  ISETP.GE.AND P1, PT, R17, UR13, PT ;  /* 0x0000000d11007c0c */ /* 0x000fe2000bf26270 */
[----:B----4-:R-:W-:Y:S01]  /*0240*/  IMAD.WIDE R8, R6, 0x4, R20 ;  /* 0x0000000406087825 */ /* 0x010fe200078e0214 */
[----:B--2---:R-:W-:Y:S02]  /*0250*/  ISETP.GE.OR P0, PT, R19, R0, P0 ;  /* 0x000000001300720c */ /* 0x004fe40000706670 */
[----:B------:R-:W-:Y:S02]  /*0260*/  ISETP.GE.OR P1, PT, R18, UR12, P1 ;  /* 0x0000000c12007c0c */ /* 0x000fe40008f26670 */
[----:B------:R-:W-:-:S09]  /*0270*/  MOV R27, RZ ;  /* 0x000000ff001b7202 */ /* 0x000fd20000000f00 */
[----:B------:R-:W0:Y:S02]  /*0280*/  @!P0 LDC.64 R10, c[0x0][0x390] ;  /* 0x0000e400ff0a8b82 */ /* 0x000e240000000a00 */
[----:B------:R-:W2:Y:S01]  /*0290*/  @!P1 LDG.E R27, desc[UR8][R8.64] ;  /* 0x00000008081b9981 */ /* 0x000ea2000c1e1900 */
[----:B0-----:R-:W-:-:S05]  /*02a0*/  @!P0 IMAD.WIDE R10, R7, 0x4, R10 ;  /* 0x00000004070a8825 */ /* 0x001fca00078e020a */
[----:B------:R-:W3:Y:S04]  /*02b0*/  @!P0 LDG.E R29, desc[UR8][R10.64] ;  /* 0x000000080a1d8981 */ /* 0x000ee8000c1e1900 */
[----:B--2---:R-:W-:Y:S04]  /*02c0*/  STS [R4], R27 ;  /* 0x0000001b04007388 */ /* 0x004fe80000000800 */
[----:B---3--:R-:W-:Y:S01]  /*02d0*/  STS [R2], R29 ;  /* 0x0000001d02007388 */ /* 0x008fe20000000800 */
[----:B------:R-:W-:Y:S06]  /*02e0*/  BAR.SYNC.DEFER_BLOCKING 0x0 ;  /* 0x0000000000007b1d */ /* 0x000fec0000010000 */
[----:B------:R-:W-:Y:S04]  /*02f0*/  LDS R22, [R3] ;  /* 0x0000000003167984 */ /* 0x000fe80000000800 */
[----:B------:R-:W0:Y:S04]  /*0300*/  LDS.128 R12, [R5] ;  /* 0x00000000050c7984 */ /* 0x000e280000000c00 */
[----:B------:R-:W1:Y:S04]  /*0310*/  LDS R26, [R3+0x80] ;  /* 0x00008000031a7984 */ /* 0x000e680000000800 */
[----:B------:R-:W2:Y:S04]  /*0320*/  LDS R25, [R3+0x100] ;  /* 0x0001000003197984 */ /* 0x000ea80000000800 */
[----:B------:R-:W3:Y:S04]  /*0330*/  LDS R24, [R3+0x180] ;  /* 0x0001800003187984 */ /* 0x000ee80000000800 */
[----:B------:R-:W-:Y:S01]  /*0340*/  LDS.128 R8, [R5+0x10] ;  /* 0x0000100005087984 */ /* 0x000fe20000000c00 */
[----:B0-----:R-:W-:-:S03]  /*0350*/  FFMA R12, R12, R22, R23 ;  /* 0x000000160c0c7223 */ /* 0x001fc60000000017 */
[----:B------:R-:W0:Y:S01]  /*0360*/  LDS R23, [R3+0x200] ;  /* 0x0002000003177984 */ /* 0x000e220000000800 */
[----:B-1----:R-:W-:-:S03]  /*0370*/  FFMA R12, R26, R13, R12 ;  /* 0x0000000d1a0c7223 */ /* 0x002fc6000000000c */
[----:B------:R-:W1:Y:S01]  /*0380*/  LDS R22, [R3+0x280] ;  /* 0x0002800003167984 */ /* 0x000e620000000800 */
[----:B--2---:R-:W-:-:S03]  /*0390*/  FFMA R13, R25, R14, R12 ;  /* 0x0000000e190d7223 */ /* 0x004fc6000000000c */
[----:B------:R-:W2:Y:S01]  /*03a0*/  LDS R25, [R3+0x300] ;  /* 0x0003000003197984 */ /* 0x000ea20000000800 */
[----:B---3--:R-:W-:-:S03]  /*03b0*/  FFMA R13, R24, R15, R13 ;  /* 0x0000000f180d7223 */ /* 0x008fc6000000000d */
[----:B------:R-:W3:Y:S04]  /*03c0*/  LDS R24, [R3+0x380] ;  /* 0x0003800003187984 */ /* 0x000ee80000000800 */
[----:B------:R-:W-:Y:S01]  /*03d0*/  LDS R26, [R3+0xb80] ;  /* 0x000b8000031a7984 */ /* 0x000fe20000000800 */
[----:B0-----:R-:W-:-:S03]  /*03e0*/  FFMA R27, R8, R23, R13 ;  /* 0x00000017081b7223 */ /* 0x001fc6000000000d */
[----:B------:R-:W-:Y:S04]  /*03f0*/  LDS R23, [R3+0x400] ;  /* 0x0004000003177984 */ /* 0x000fe80000000800 */
[----:B------:R-:W0:Y:S01]  /*0400*/  LDS.128 R12, [R5+0x20] ;  /* 0x00002000050c7984 */ /* 0x000e220000000c00 */
[----:B-1----:R-:W-:-:S03]  /*0410*/  FFMA R8, R22, R9, R27 ;  /* 0x0000000916087223 */ /* 0x002fc6000000001b */
[----:B------:R-:W1:Y:S01]  /*0420*/  LDS R22, [R3+0x480] ;  /* 0x0004800003167984 */ /* 0x000e620000000800 */
[----:B--2---:R-:W-:-:S03]  /*0430*/  FFMA R9, R25, R10, R8 ;  /* 0x0000000a19097223 */ /* 0x004fc60000000008 */
[----:B------:R-:W2:Y:S01]  /*0440*/  LDS R25, [R3+0x500] ;  /* 0x0005000003197984 */ /* 0x000ea20000000800 */
[----:B---3--:R-:W-:-:S03]  /*0450*/  FFMA R9, R24, R11, R9 ;  /* 0x0000000b18097223 */ /* 0x008fc60000000009 */
[----:B------:R-:W3:Y:S01]  /*0460*/  LDS R24, [R3+0x580] ;  /* 0x0005800003187984 */ /* 0x000ee20000000800 */
        /* <DEDUP_REMOVED lines=26> */
[----:B------:R-:W-:Y:S04]  /*0610*/  LDS R27, [R3+0xc00] ;  /* 0x000c0000031b7984 */ /* 0x000fe80000000800 */
[----:B------:R-:W-:Y:S01]  /*0620*/  LDS R24, [R3+0xc80] ;  /* 0x000c800003187984 */ /* 0x000fe20000000800 */
[----:B0-----:R-:W-:-:S03]  /*0630*/  FFMA R23, R8, R23, R13 ;  /* 0x0000001708177223 */ /* 0x001fc6000000000d */
[----:B------:R-:W0:Y:S01]  /*0640*/  LDS.128 R12, [R5+0x60] ;  /* 0x00006000050c7984 */ /* 0x000e220000000c00 */
[----:B-1----:R-:W-:-:S03]  /*0650*/  FFMA R22, R22, R9, R23 ;  /* 0x0000000916167223 */ /* 0x002fc60000000017 */
[----:B------:R-:W1:Y:S01]  /*0660*/  LDS R23, [R3+0xd00] ;  /* 0x000d000003177984 */ /* 0x000e620000000800 */
[----:B--2---:R-:W-:-:S03]  /*0670*/  FFMA R25, R25, R10, R22 ;  /* 0x0000000a19197223 */ /* 0x004fc60000000016 */
[----:B------:R-:W2:Y:S01]  /*0680*/  LDS R22, [R3+0xd80] ;  /* 0x000d800003167984 */ /* 0x000ea20000000800 */
[----:B------:R-:W-:-:S03]  /*0690*/  FFMA R11, R26, R11, R25 ;  /* 0x0000000b1a0b7223 */ /* 0x000fc60000000019 */
[----:B------:R-:W-:Y:S01]  /*06a0*/  LDS R25, [R3+0xe00] ;  /* 0x000e000003197984 */ /* 0x000fe20000000800 */
[----:B0-----:R-:W-:-:S03]  /*06b0*/  FFMA R27, R12, R27, R11 ;  /* 0x0000001b0c1b7223 */ /* 0x001fc6000000000b */
[----:B------:R-:W0:Y:S01]  /*06c0*/  LDS.128 R8, [R5+0x70] ;  /* 0x0000700005087984 */ /* 0x000e220000000c00 */
[----:B------:R-:W-:-:S03]  /*06d0*/  FFMA R24, R24, R13, R27 ;  /* 0x0000000d18187223 */ /* 0x000fc6000000001b */
[----:B------:R-:W3:Y:S04]  /*06e0*/  LDS R27, [R3+0xe80] ;  /* 0x000e8000031b7984 */ /* 0x000ee80000000800 */
[----:B------:R-:W4:Y:S04]  /*06f0*/  LDS R13, [R3+0xf00] ;  /* 0x000f0000030d7984 */ /* 0x000f280000000800 */
[----:B------:R-:W5:Y:S01]  /*0700*/  LDS R12, [R3+0xf80] ;  /* 0x000f8000030c7984 */ /* 0x000f620000000800 */
[----:B-1----:R-:W-:Y:S01]  /*0710*/  FFMA R23, R23, R14, R24 ;  /* 0x0000000e17177223 */ /* 0x002fe20000000018 */
[----:B------:R-:W-:-:S03]  /*0720*/  UIADD3 UR4, UPT, UPT, UR4, 0x1, URZ ;  /* 0x0000000104047890 */ /* 0x000fc6000fffe0ff */
[----:B--2---:R-:W-:Y:S01]  /*0730*/  FFMA R15, R22, R15, R23 ;  /* 0x0000000f160f7223 */ /* 0x004fe20000000017 */
[----:B------:R-:W-:Y:S01]  /*0740*/  UISETP.NE.AND UP0, UPT, UR4, URZ, UPT ;  /* 0x000000ff0400728c */ /* 0x000fe2000bf05270 */
[----:B------:R-:W-:Y:S02]  /*0750*/  IADD3 R16, PT, PT, R16, 0x20, RZ ;  /* 0x0000002010107810 */ /* 0x000fe40007ffe0ff */
[----:B------:R-:W-:Y:S02]  /*0760*/  IADD3 R6, PT, PT, R6, 0x20, RZ ;  /* 0x0000002006067810 */ /* 0x000fe40007ffe0ff */
[----:B------:R-:W-:Y:S02]  /*0770*/  IADD3 R17, PT, PT, R17, 0x20, RZ ;  /* 0x0000002011117810 */ /* 0x000fe40007ffe0ff */
[----:B------:R-:W-:Y:S01]  /*0780*/  LEA R7, R0, R7, 0x5 ;  /* 0x0000000700077211 */ /* 0x000fe200078e28ff */
[----:B0-----:R-:W-:-:S04]  /*0790*/  FFMA R8, R8, R25, R15 ;  /* 0x0000001908087223 */ /* 0x001fc8000000000f */
[----:B---3--:R-:W-:-:S04]  /*07a0*/  FFMA R8, R27, R9, R8 ;  /* 0x000000091b087223 */ /* 0x008fc80000000008 */
[----:B----4-:R-:W-:-:S04]  /*07b0*/  FFMA R13, R13, R10, R8 ;  /* 0x0000000a0d0d7223 */ /* 0x010fc80000000008 */
[----:B-----5:R-:W-:Y:S01]  /*07c0*/  FFMA R23, R12, R11, R13 ;  /* 0x0000000b0c177223 */ /* 0x020fe2000000000d */
[----:B------:R-:W-:Y:S06]  /*07d0*/  BAR.SYNC.DEFER_BLOCKING 0x0 ;  /* 0x0000000000007b1d */ /* 0x000fec0000010000 */
[----:B------:R-:W-:Y:S05]  /*07e0*/  BRA.U UP0, `(.L_x_1) ;  /* 0xfffffff900887547 */ /* 0x000fea000b83ffff */
.L_x_0:
[----:B------:R-:W0:Y:S01]  /*07f0*/  LDCU UR4, c[0x0][0x398] ;  /* 0x00007300ff0477ac */ /* 0x000e220008000800 */
[----:B------:R-:W-:-:S04]  /*0800*/  ISETP.GE.AND P0, PT, R19, UR14, PT ;  /* 0x0000000e13007c0c */ /* 0x000fc8000bf06270 */
[----:B0-----:R-:W-:-:S13]  /*0810*/  ISETP.GE.OR P0, PT, R18, UR4, P0 ;  /* 0x0000000412007c0c */ /* 0x001fda0008706670 */
[----:B------:R-:W-:Y:S05]  /*0820*/  @P0 EXIT ;  /* 0x000000000000094d */ /* 0x000fea0003800000 */
[----:B------:R-:W0:Y:S01]  /*0830*/  LDC.64 R2, c[0x0][0x380] ;  /* 0x0000e000ff027b82 */ /* 0x000e220000000a00 */
[----:B------:R-:W-:-:S04]  /*0840*/  IMAD R19, R18, UR14, R19 ;  /* 0x0000000e12137c24 */ /* 0x000fc8000f8e0213 */
[----:B0-----:R-:W-:-:S05]  /*0850*/  IMAD.WIDE.U32 R2, R19, 0x4, R2 ;  /* 0x0000000413027825 */ /* 0x001fca00078e0002 */
[----:B------:R-:W-:Y:S01]  /*0860*/  STG.E desc[UR8][R2.64], R23 ;  /* 0x0000001702007986 */ /* 0x000fe2000c101908 */
[----:B------:R-:W-:Y:S05]  /*0870*/  EXIT ;  /* 0x000000000000794d */ /* 0x000fea0003800000 */
.L_x_2:
[----:B------:R-:W-:-:S00]  /*0880*/  BRA `(.L_x_2) ;  /* 0xfffffffc00fc7947 */ /* 0x000fc0000383ffff */
[----:B------:R-:W-:-:S00]  /*0890*/  NOP ;  /* 0x0000000000007918 */ /* 0x000fc00000000000 */
        /* <DEDUP_REMOVED lines=14> */
.L_x_10:


//--------------------- .text._Z11matMulTiledILi16EEvPfPKfS2_iii --------------------------
	.section	.text._Z11matMulTiledILi16EEvPfPKfS2_iii,"ax",@progbits
	.align	128
        .global         _Z11matMulTiledILi16EEvPfPKfS2_iii
        .type           _Z11matMulTiledILi16EEvPfPKfS2_iii,@function
        .size           _Z11matMulTiledILi16EEvPfPKfS2_iii,(.L_x_11 - _Z11matMulTiledILi16EEvPfPKfS2_iii)
        .other          _Z11matMulTiledILi16EEvPfPKfS2_iii,@"STO_CUDA_ENTRY STV_DEFAULT"
_Z11matMulTiledILi16EEvPfPKfS2_iii:
.text._Z11matMulTiledILi16EEvPfPKfS2_iii:
        /* <DEDUP_REMOVED lines=33> */
.L_x_4:
        /* <DEDUP_REMOVED lines=10> */
[----:B------:R-:W3:Y:S01]  /*02b0*/  @!P0 LDG.E R22, desc[UR8][R6.64] ;  /* 0x0000000806168981 */ /* 0x000ee2000c1e1900 */
[----:B------:R-:W-:-:S04]  /*02c0*/  UIADD3 UR4, UPT, UPT, UR4, 0x1, URZ ;  /* 0x0000000104047890 */ /* 0x000fc8000fffe0ff */
[----:B------:R-:W-:Y:S01]  /*02d0*/  UISETP.NE.AND UP0, UPT, UR4, URZ, UPT ;  /* 0x000000ff0400728c */ /* 0x000fe2000bf05270 */
[----:B------:R-:W-:Y:S02]  /*02e0*/  IADD3 R0, PT, PT, R0, 0x10, RZ ;  /* 0x0000001000007810 */ /* 0x000fe40007ffe0ff */
[----:B------:R-:W-:Y:S02]  /*02f0*/  IADD3 R15, PT, PT, R15, 0x10, RZ ;  /* 0x000000100f0f7810 */ /* 0x000fe40007ffe0ff */
[----:B------:R-:W-:Y:S02]  /*0300*/  IADD3 R21, PT, PT, R21, 0x10, RZ ;  /* 0x0000001015157810 */ /* 0x000fe40007ffe0ff */
[----:B------:R-:W-:Y:S01]  /*0310*/  LEA R14, R16, R14, 0x4 ;  /* 0x0000000e100e7211 */ /* 0x000fe200078e20ff */
        /* <DEDUP_REMOVED lines=8> */
[----:B------:R-:W-:Y:S04]  /*03a0*/  LDS.128 R4, [R18+0x10] ;  /* 0x0000100012047984 */ /* 0x000fe80000000c00 */
[----:B------:R-:W-:Y:S04]  /*03b0*/  LDS R22, [R19+0x140] ;  /* 0x0001400013167984 */ /* 0x000fe80000000800 */
[----:B------:R-:W-:Y:S01]  /*03c0*/  LDS R27, [R19+0x200] ;  /* 0x00020000131b7984 */ /* 0x000fe20000000800 */
[----:B0-----:R-:W-:-:S03]  /*03d0*/  FFMA R8, R8, R26, R23 ;  /* 0x0000001a08087223 */ /* 0x001fc60000000017 */
[----:B------:R-:W0:Y:S01]  /*03e0*/  LDS R23, [R19+0x100] ;  /* 0x0001000013177984 */ /* 0x000e220000000800 */
[----:B-1----:R-:W-:-:S03]  /*03f0*/  FFMA R8, R29, R9, R8 ;  /* 0x000000091d087223 */ /* 0x002fc60000000008 */
[----:B------:R-:W-:Y:S01]  /*0400*/  LDS R26, [R19+0x1c0] ;  /* 0x0001c000131a7984 */ /* 0x000fe20000000800 */
[----:B--2---:R-:W-:-:S03]  /*0410*/  FFMA R9, R25, R10, R8 ;  /* 0x0000000a19097223 */ /* 0x004fc60000000008 */
[----:B------:R-:W1:Y:S01]  /*0420*/  LDS R25, [R19+0x180] ;  /* 0x0001800013197984 */ /* 0x000e620000000800 */
[----:B---3--:R-:W-:-:S03]  /*0430*/  FFMA R9, R24, R11, R9 ;  /* 0x0000000b18097223 */ /* 0x008fc60000000009 */
[----:B------:R-:W-:Y:S01]  /*0440*/  LDS R24, [R19+0x240] ;  /* 0x0002400013187984 */ /* 0x000fe20000000800 */
[----:B0-----:R-:W-:-:S03]  /*0450*/  FFMA R23, R4, R23, R9 ;  /* 0x0000001704177223 */ /* 0x001fc60000000009 */
[----:B------:R-:W0:Y:S01]  /*0460*/  LDS.128 R8, [R18+0x20] ;  /* 0x0000200012087984 */ /* 0x000e220000000c00 */
[----:B------:R-:W-:-:S03]  /*0470*/  FFMA R22, R22, R5, R23 ;  /* 0x0000000516167223 */ /* 0x000fc60000000017 */
[----:B------:R-:W2:Y:S01]  /*0480*/  LDS R23, [R19+0x280] ;  /* 0x0002800013177984 */ /* 0x000ea20000000800 */
[----:B-1----:R-:W-:-:S03]  /*0490*/  FFMA R25, R25, R6, R22 ;  /* 0x0000000619197223 */ /* 0x002fc60000000016 */
[----:B------:R-:W1:Y:S01]  /*04a0*/  LDS R22, [R19+0x2c0] ;  /* 0x0002c00013167984 */ /* 0x000e620000000800 */
        /* <DEDUP_REMOVED lines=8> */
[----:B--2---:R-:W-:-:S04]  /*0530*/  FFMA R23, R23, R10, R24 ;  /* 0x0000000a17177223 */ /* 0x004fc80000000018 */
[----:B-1----:R-:W-:-:S04]  /*0540*/  FFMA R11, R22, R11, R23 ;  /* 0x0000000b160b7223 */ /* 0x002fc80000000017 */
[----:B0-----:R-:W-:-:S04]  /*0550*/  FFMA R4, R4, R25, R11 ;  /* 0x0000001904047223 */ /* 0x001fc8000000000b */
[----:B---3--:R-:W-:-:S04]  /*0560*/  FFMA R4, R27, R5, R4 ;  /* 0x000000051b047223 */ /* 0x008fc80000000004 */
[----:B----4-:R-:W-:-:S04]  /*0570*/  FFMA R9, R9, R6, R4 ;  /* 0x0000000609097223 */ /* 0x010fc80000000004 */
[----:B-----5:R-:W-:Y:S01]  /*0580*/  FFMA R23, R8, R7, R9 ;  /* 0x0000000708177223 */ /* 0x020fe20000000009 */
[----:B------:R-:W-:Y:S06]  /*0590*/  BAR.SYNC.DEFER_BLOCKING 0x0 ;  /* 0x0000000000007b1d */ /* 0x000fec0000010000 */
[----:B------:R-:W-:Y:S05]  /*05a0*/  BRA.U UP0, `(.L_x_4) ;  /* 0xfffffffd00187547 */ /* 0x000fea000b83ffff */
.L_x_3:
        /* <DEDUP_REMOVED lines=9> */
.L_x_5:
        /* <DEDUP_REMOVED lines=12> */
.L_x_11:


//--------------------- .text._Z11matMulTiledILi8EEvPfPKfS2_iii --------------------------
	.section	.text._Z11matMulTiledILi8EEvPfPKfS2_iii,"ax",@progbits
	.align	128
        .global         _Z11matMulTiledILi8EEvPfPKfS2_iii
        .type           _Z11matMulTiledILi8EEvPfPKfS2_iii,@function
        .size           _Z11matMulTiledILi8EEvPfPKfS2_iii,(.L_x_12 - _Z11matMulTiledILi8EEvPfPKfS2_iii)
        .other          _Z11matMulTiledILi8EEvPfPKfS2_iii,@"STO_CUDA_ENTRY STV_DEFAULT"
_Z11matMulTiledILi8EEvPfPKfS2_iii:
.text._Z11matMulTiledILi8EEvPfPKfS2_iii:
[----:B------:R-:W-:Y:S01]  /*0000*/  LDC R1, c[0x0][0x37c] ;  /* 0x0000df00ff017b82 */ /* 0x000fe20000000800 */
[----:B------:R-:W0:Y:S01]  /*0010*/  S2R R2, SR_CTAID.Y ;  /* 0x0000000000027919 */ /* 0x000e220000002600 */
[----:B------:R-:W1:Y:S01]  /*0020*/  LDCU UR7, c[0x0][0x39c] ;  /* 0x00007380ff0777ac */ /* 0x000e620008000800 */
[----:B------:R-:W-:Y:S01]  /*0030*/  HFMA2 R11, -RZ, RZ, 0, 0 ;  /* 0x00000000ff0b7431 */ /* 0x000fe200000001ff */
[----:B------:R-:W0:Y:S01]  /*0040*/  S2R R3, SR_TID.Y ;  /* 0x0000000000037919 */ /* 0x000e220000002200 */
[----:B------:R-:W2:Y:S01]  /*0050*/  LDCU.64 UR8, c[0x0][0x358] ;  /* 0x00006b00ff0877ac */ /* 0x000ea20008000a00 */
[----:B------:R-:W3:Y:S01]  /*0060*/  S2R R13, SR_CTAID.X ;  /* 0x00000000000d7919 */ /* 0x000ee20000002500 */
[----:B------:R-:W3:Y:S01]  /*0070*/  S2R R0, SR_TID.X ;  /* 0x0000000000007919 */ /* 0x000ee20000002100 */
[----:B-1----:R-:W-:Y:S01]  /*0080*/  UISETP.GE.AND UP0, UPT, UR7, 0x1, UPT ;  /* 0x000000010700788c */ /* 0x002fe2000bf06270 */
[----:B0-----:R-:W-:Y:S02]  /*0090*/  LEA R23, R2, R3, 0x3 ;  /* 0x0000000302177211 */ /* 0x001fe400078e18ff */
[----:B---3--:R-:W-:-:S06]  /*00a0*/  LEA R2, R13, R0, 0x3 ;  /* 0x000000000d027211 */ /* 0x008fcc00078e18ff */
[----:B--2---:R-:W-:Y:S05]  /*00b0*/  BRA.U !UP0, `(.L_x_6) ;  /* 0x0000000908507547 */ /* 0x004fea000b800000 */
[----:B------:R-:W0:Y:S01]  /*00c0*/  S2UR UR6, SR_CgaCtaId ;  /* 0x00000000000679c3 */ /* 0x000e220000008800 */
[----:B------:R-:W-:Y:S01]  /*00d0*/  UMOV UR4, 0x400 ;  /* 0x0000040000047882 */ /* 0x000fe20000000000 */
[----:B------:R-:W-:Y:S01]  /*00e0*/  UISETP.GE.U32.AND UP0, UPT, UR7, 0x9, UPT ;  /* 0x000000090700788c */ /* 0x000fe2000bf06070 */
[----:B------:R-:W-:Y:S01]  /*00f0*/  MOV R11, RZ ;  /* 0x000000ff000b7202 */ /* 0x000fe20000000f00 */
[----:B------:R-:W-:Y:S02]  /*0100*/  UIADD3 UR5, UPT, UPT, UR4, 0x100, URZ ;  /* 0x0000010004057890 */ /* 0x000fe4000fffe0ff */
[----:B0-----:R-:W-:Y:S02]  /*0110*/  ULEA UR4, UR6, UR4, 0x18 ;  /* 0x0000000406047291 */ /* 0x001fe4000f8ec0ff */
[----:B------:R-:W-:Y:S02]  /*0120*/  ULEA UR5, UR6, UR5, 0x18 ;  /* 0x0000000506057291 */ /* 0x000fe4000f8ec0ff */
[----:B------:R-:W-:-:S02]  /*0130*/  UIADD3 UR6, UPT, UPT, UR7, 0x7, URZ ;  /* 0x0000000707067890 */ /* 0x000fc4000fffe0ff */
[C---:B------:R-:W-:Y:S01]  /*0140*/  LEA R5, R3.reuse, UR4, 0x5 ;  /* 0x0000000403057c11 */ /* 0x040fe2000f8e28ff */
[----:B------:R-:W-:Y:S01]  /*0150*/  UMOV UR4, URZ ;  /* 0x000000ff00047c82 */ /* 0x000fe20008000000 */
[C---:B------:R-:W-:Y:S02]  /*0160*/  LEA R4, R0.reuse, UR5, 0x2 ;  /* 0x0000000500047c11 */ /* 0x040fe4000f8e10ff */
[----:B------:R-:W-:Y:S02]  /*0170*/  LEA R6, R0, R5, 0x2 ;  /* 0x0000000500067211 */ /* 0x000fe400078e10ff */
[----:B------:R-:W-:Y:S01]  /*0180*/  LEA R7, R3, R4, 0x5 ;  /* 0x0000000403077211 */ /* 0x000fe200078e28ff */
[----:B------:R-:W-:Y:S06]  /*0190*/  BRA.U !UP0, `(.L_x_7) ;  /* 0x0000000508707547 */ /* 0x000fec000b800000 */
[----:B------:R-:W0:Y:S01]  /*01a0*/  LDCU UR10, c[0x0][0x3a0] ;  /* 0x00007400ff0a77ac */ /* 0x000e220008000800 */
[----:B------:R-:W1:Y:S01]  /*01b0*/  LDC R17, c[0x0][0x3a0] ;  /* 0x0000e800ff117b82 */ /* 0x000e620000000800 */
[----:B------:R-:W-:Y:S01]  /*01c0*/  IADD3 R9, PT, PT, R3, 0x8, RZ ;  /* 0x0000000803097810 */ /* 0x000fe20007ffe0ff */
[--C-:B------:R-:W-:Y:S01]  /*01d0*/  IMAD R19, R23, UR7, R0.reuse ;  /* 0x0000000717137c24 */ /* 0x100fe2000f8e0200 */
[----:B------:R-:W2:Y:S01]  /*01e0*/  LDCU UR11, c[0x0][0x398] ;  /* 0x00007300ff0b77ac */ /* 0x000ea20008000800 */
[----:B------:R-:W-:Y:S02]  /*01f0*/  MOV R11, RZ ;  /* 0x000000ff000b7202 */ /* 0x000fe40000000f00 */
[----:B------:R-:W-:Y:S01]  /*0200*/  MOV R20, R0 ;  /* 0x0000000000147202 */ /* 0x000fe20000000f00 */
[----:B------:R-:W-:Y:S01]  /*0210*/  USHF.R.U32.HI UR4, URZ, 0x3, UR6 ;  /* 0x00000003ff047899 */ /* 0x000fe20008011606 */
[----:B------:R-:W3:Y:S01]  /*0220*/  LDC.64 R24, c[0x0][0x388] ;  /* 0x0000e200ff187b82 */ /* 0x000ee20000000a00 */
[----:B------:R-:W-:Y:S01]  /*0230*/  MOV R21, R3 ;  /* 0x0000000300157202 */ /* 0x000fe20000000f00 */
[----:B------:R-:W4:Y:S01]  /*0240*/  LDCU UR5, c[0x0][0x39c] ;  /* 0x00007380ff0577ac */ /* 0x000f220008000800 */
[----:B------:R-:W-:Y:S01]  /*0250*/  ULOP3.LUT UR4, UR4, 0xffffffe, URZ, 0xc0, !UPT ;  /* 0x0ffffffe04047892 */ /* 0x000fe2000f8ec0ff */
[----:B0-----:R-:W-:-:S03]  /*0260*/  IMAD R9, R9, UR10, R0 ;  /* 0x0000000a09097c24 */ /* 0x001fc6000f8e0200 */
[----:B------:R-:W-:Y:S01]  /*0270*/  UIADD3 UR4, UPT, UPT, -UR4, URZ, URZ ;  /* 0x000000ff04047290 */ /* 0x000fe2000fffe1ff */
[----:B------:R-:W-:Y:S01]  /*0280*/  IMAD R18, R3, UR10, R0 ;  /* 0x0000000a03127c24 */ /* 0x000fe2000f8e0200 */
[----:B--2---:R-:W-:Y:S02]  /*0290*/  ISETP.GE.AND P1, PT, R23, UR11, PT ;  /* 0x0000000b17007c0c */ /* 0x004fe4000bf26270 */
[C---:B------:R-:W-:Y:S02]  /*02a0*/  LEA R16, R13.reuse, R9, 0x3 ;  /* 0x000000090d107211 */ /* 0x040fe400078e18ff */
[----:B------:R-:W-:-:S09]  /*02b0*/  LEA R18, R13, R18, 0x3 ;  /* 0x000000120d127211 */ /* 0x000fd200078e18ff */
.L_x_8:
[----:B-1----:R-:W-:Y:S01]  /*02c0*/  ISETP.GE.AND P0, PT, R2, R17, PT ;  /* 0x000000110200720c */ /* 0x002fe20003f06270 */
[----:B----4-:R-:W-:Y:S01]  /*02d0*/  UMOV UR7, UR5 ;  /* 0x0000000500077c82 */ /* 0x010fe20008000000 */
[----:B------:R-:W-:Y:S01]  /*02e0*/  HFMA2 R10, -RZ, RZ, 0, 0 ;  /* 0x00000000ff0a7431 */ /* 0x000fe200000001ff */
[----:B------:R-:W-:Y:S01]  /*02f0*/  ISETP.GE.OR P2, PT, R20, UR7, P1 ;  /* 0x0000000714007c0c */ /* 0x000fe20008f46670 */
[----:B------:R-:W-:Y:S01]  /*0300*/  IMAD.MOV.U32 R22, RZ, RZ, RZ ;  /* 0x000000ffff167224 */ /* 0x000fe200078e00ff */
[----:B------:R-:W-:Y:S01]  /*0310*/  ISETP.GE.OR P3, PT, R21, UR7, P0 ;  /* 0x0000000715007c0c */ /* 0x000fe20008766670 */
[----:B---3--:R-:W-:-:S10]  /*0320*/  IMAD.WIDE R26, R19, 0x4, R24 ;  /* 0x00000004131a7825 */ /* 0x008fd400078e0218 */
[----:B------:R-:W2:Y:S02]  /*0330*/  @!P2 LDG.E R10, desc[UR8][R26.64] ;  /* 0x000000081a0aa981 */ /* 0x000ea4000c1e1900 */
[----:B------:R-:W0:Y:S02]  /*0340*/  @!P3 LDC.64 R8, c[0x0][0x390] ;  /* 0x0000e400ff08bb82 */ /* 0x000e240000000a00 */
        /* <DEDUP_REMOVED lines=9> */
[----:B------:R-:W-:Y:S01]  /*03e0*/  LDS R22, [R4+0xa0] ;  /* 0x0000a00004167984 */ /* 0x000fe20000000800 */
[----:B0-----:R-:W-:-:S03]  /*03f0*/  FFMA R28, R12, R28, R11 ;  /* 0x0000001c0c1c7223 */ /* 0x001fc6000000000b */
[----:B------:R-:W0:Y:S01]  /*0400*/  LDS R12, [R4+0x60] ;  /* 0x00006000040c7984 */ /* 0x000e220000000800 */
[----:B-1----:R-:W-:-:S03]  /*0410*/  FFMA R28, R9, R13, R28 ;  /* 0x0000000d091c7223 */ /* 0x002fc6000000001c */
[----:B------:R-:W-:Y:S04]  /*0420*/  LDS R13, [R4+0x80] ;  /* 0x00008000040d7984 */ /* 0x000fe80000000800 */
[----:B------:R-:W1:Y:S01]  /*0430*/  LDS.128 R8, [R5+0x10] ;  /* 0x0000100005087984 */ /* 0x000e620000000c00 */
[----:B--2---:R-:W-:-:S04]  /*0440*/  FFMA R29, R29, R14, R28 ;  /* 0x0000000e1d1d7223 */ /* 0x004fc8000000001c */
[----:B0-----:R-:W-:-:S04]  /*0450*/  FFMA R15, R12, R15, R29 ;  /* 0x0000000f0c0f7223 */ /* 0x001fc8000000001d */
[----:B-1----:R-:W-:Y:S02]  /*0460*/  FFMA R14, R8, R13, R15 ;  /* 0x0000000d080e7223 */ /* 0x002fe4000000000f */
[----:B------:R-:W0:Y:S04]  /*0470*/  LDS R15, [R4+0xc0] ;  /* 0x0000c000040f7984 */ /* 0x000e280000000800 */
[----:B------:R-:W1:Y:S01]  /*0480*/  LDS R8, [R4+0xe0] ;  /* 0x0000e00004087984 */ /* 0x000e620000000800 */
[----:B------:R-:W-:Y:S01]  /*0490*/  IADD3 R12, PT, PT, R20, 0x8, RZ ;  /* 0x00000008140c7810 */ /* 0x000fe20007ffe0ff */
[----:B------:R-:W-:Y:S03]  /*04a0*/  BAR.SYNC.DEFER_BLOCKING 0x0 ;  /* 0x0000000000007b1d */ /* 0x000fe60000010000 */
[----:B------:R-:W-:-:S02]  /*04b0*/  ISETP.GE.OR P2, PT, R12, UR7, P1 ;  /* 0x000000070c007c0c */ /* 0x000fc40008f46670 */
[----:B------:R-:W-:-:S11]  /*04c0*/  MOV R29, RZ ;  /* 0x000000ff001d7202 */ /* 0x000fd60000000f00 */
[----:B------:R-:W2:Y:S01]  /*04d0*/  @!P2 LDG.E R29, desc[UR8][R26.64+0x20] ;  /* 0x000020081a1da981 */ /* 0x000ea2000c1e1900 */
[----:B------:R-:W-:-:S04]  /*04e0*/  IADD3 R12, PT, PT, R21, 0x8, RZ ;  /* 0x00000008150c7810 */ /* 0x000fc80007ffe0ff */
[----:B------:R-:W-:-:S13]  /*04f0*/  ISETP.GE.OR P0, PT, R12, UR7, P0 ;  /* 0x000000070c007c0c */ /* 0x000fda0008706670 */
[----:B------:R-:W3:Y:S01]  /*0500*/  @!P0 LDC.64 R12, c[0x0][0x390] ;  /* 0x0000e400ff0c8b82 */ /* 0x000ee20000000a00 */
[----:B--2---:R3:W-:Y:S02]  /*0510*/  STS [R6], R29 ;  /* 0x0000001d06007388 */ /* 0x0047e40000000800 */
[----:B---3--:R-:W-:-:S04]  /*0520*/  @!P0 IMAD.WIDE R28, R16, 0x4, R12 ;  /* 0x00000004101c8825 */ /* 0x008fc800078e020c */
[----:B------:R-:W-:-:S06]  /*0530*/  HFMA2 R12, -RZ, RZ, 0, 0 ;  /* 0x00000000ff0c7431 */ /* 0x000fcc00000001ff */
[----:B------:R-:W2:Y:S01]  /*0540*/  @!P0 LDG.E R12, desc[UR8][R28.64] ;  /* 0x000000081c0c8981 */ /* 0x000ea2000c1e1900 */
[----:B------:R-:W-:-:S04]  /*0550*/  FFMA R14, R22, R9, R14 ;  /* 0x00000009160e7223 */ /* 0x000fc8000000000e */
[----:B0-----:R-:W-:-:S04]  /*0560*/  FFMA R10, R15, R10, R14 ;  /* 0x0000000a0f0a7223 */ /* 0x001fc8000000000e */
[----:B-1----:R-:W-:Y:S01]  /*0570*/  FFMA R11, R8, R11, R10 ;  /* 0x0000000b080b7223 */ /* 0x002fe2000000000a */
[----:B------:R-:W-:-:S04]  /*0580*/  UIADD3 UR4, UPT, UPT, UR4, 0x2, URZ ;  /* 0x0000000204047890 */ /* 0x000fc8000fffe0ff */
[----:B------:R-:W-:Y:S01]  /*0590*/  UISETP.NE.AND UP0, UPT, UR4, URZ, UPT ;  /* 0x000000ff0400728c */ /* 0x000fe2000bf05270 */
[----:B------:R-:W-:Y:S01]  /*05a0*/  IADD3 R19, PT, PT, R19, 0x10, RZ ;  /* 0x0000001013137810 */ /* 0x000fe20007ffe0ff */
[----:B------:R-:W-:Y:S01]  /*05b0*/  VIADD R21, R21, 0x10 ;  /* 0x0000001015157836 */ /* 0x000fe20000000000 */
[----:B------:R-:W-:Y:S02]  /*05c0*/  IADD3 R20, PT, PT, R20, 0x10, RZ ;  /* 0x0000001014147810 */ /* 0x000fe40007ffe0ff */
[C---:B------:R-:W-:Y:S02]  /*05d0*/  LEA R18, R17.reuse, R18, 0x4 ;  /* 0x0000001211127211 */ /* 0x040fe400078e20ff */
[----:B------:R-:W-:Y:S01]  /*05e0*/  LEA R16, R17, R16, 0x4 ;  /* 0x0000001011107211 */ /* 0x000fe200078e20ff */
[----:B--2---:R-:W-:Y:S01]  /*05f0*/  STS [R7], R12 ;  /* 0x0000000c07007388 */ /* 0x004fe20000000800 */
[----:B------:R-:W-:Y:S06]  /*0600*/  BAR.SYNC.DEFER_BLOCKING 0x0 ;  /* 0x0000000000007b1d */ /* 0x000fec0000010000 */
[----:B------:R-:W-:Y:S04]  /*0610*/  LDS R9, [R4] ;  /* 0x0000000004097984 */ /* 0x000fe80000000800 */
[----:B------:R-:W0:Y:S04]  /*0620*/  LDS.128 R12, [R5] ;  /* 0x00000000050c7984 */ /* 0x000e280000000c00 */
[----:B------:R-:W1:Y:S04]  /*0630*/  LDS R26, [R4+0x20] ;  /* 0x00002000041a7984 */ /* 0x000e680000000800 */
[----:B------:R-:W2:Y:S04]  /*0640*/  LDS R27, [R4+0x40] ;  /* 0x00004000041b7984 */ /* 0x000ea80000000800 */
[----:B------:R-:W3:Y:S04]  /*0650*/  LDS R22, [R4+0x60] ;  /* 0x0000600004167984 */ /* 0x000ee80000000800 */
[----:B------:R-:W-:Y:S01]  /*0660*/  LDS R29, [R4+0xa0] ;  /* 0x0000a000041d7984 */ /* 0x000fe20000000800 */
[----:B0-----:R-:W-:-:S03]  /*0670*/  FFMA R8, R12, R9, R11 ;  /* 0x000000090c087223 */ /* 0x001fc6000000000b */
[----:B------:R-:W-:Y:S01]  /*0680*/  LDS R12, [R4+0xc0] ;  /* 0x0000c000040c7984 */ /* 0x000fe20000000800 */
[----:B-1----:R-:W-:-:S03]  /*0690*/  FFMA R8, R26, R13, R8 ;  /* 0x0000000d1a087223 */ /* 0x002fc60000000008 */
[----:B------:R-:W-:Y:S01]  /*06a0*/  LDS R13, [R4+0x80] ;  /* 0x00008000040d7984 */ /* 0x000fe20000000800 */
[----:B--2---:R-:W-:-:S03]  /*06b0*/  FFMA R27, R27, R14, R8 ;  /* 0x0000000e1b1b7223 */ /* 0x004fc60000000008 */
[----:B------:R-:W0:Y:S01]  /*06c0*/  LDS.128 R8, [R5+0x10] ;  /* 0x0000100005087984 */ /* 0x000e220000000c00 */
[----:B---3--:R-:W-:-:S03]  /*06d0*/  FFMA R15, R22, R15, R27 ;  /* 0x0000000f160f7223 */ /* 0x008fc6000000001b */
[----:B------:R-:W1:Y:S01]  /*06e0*/  LDS R27, [R4+0xe0] ;  /* 0x0000e000041b7984 */ /* 0x000e620000000800 */
[----:B0-----:R-:W-:-:S04]  /*06f0*/  FFMA R8, R8, R13, R15 ;  /* 0x0000000d08087223 */ /* 0x001fc8000000000f */
[----:B------:R-:W-:-:S04]  /*0700*/  FFMA R9, R29, R9, R8 ;  /* 0x000000091d097223 */ /* 0x000fc80000000008 */
[----:B------:R-:W-:-:S04]  /*0710*/  FFMA R10, R12, R10, R9 ;  /* 0x0000000a0c0a7223 */ /* 0x000fc80000000009 */
[----:B-1----:R-:W-:Y:S01]  /*0720*/  FFMA R11, R27, R11, R10 ;  /* 0x0000000b1b0b7223 */ /* 0x002fe2000000000a */
[----:B------:R-:W-:Y:S06]  /*0730*/  BAR.SYNC.DEFER_BLOCKING 0x0 ;  /* 0x0000000000007b1d */ /* 0x000fec0000010000 */
[----:B------:R-:W-:Y:S05]  /*0740*/  BRA.U UP0, `(.L_x_8) ;  /* 0xfffffff900dc7547 */ /* 0x000fea000b83ffff */
[----:B------:R-:W-:-:S12]  /*0750*/  ULOP3.LUT UR4, UR6, 0x7ffffff0, URZ, 0xc0, !UPT ;  /* 0x7ffffff006047892 */ /* 0x000fd8000f8ec0ff */
.L_x_7:
[----:B------:R-:W-:-:S09]  /*0760*/  ULOP3.LUT UP0, URZ, UR6, 0x8, URZ, 0xc0, !UPT ;  /* 0x0000000806ff7892 */ /* 0x000fd2000f80c0ff */
[----:B------:R-:W-:Y:S05]  /*0770*/  BRA.U !UP0, `(.L_x_6) ;  /* 0x0000000108a07547 */ /* 0x000fea000b800000 */
[----:B------:R-:W0:Y:S01]  /*0780*/  LDCU UR5, c[0x0][0x398] ;  /* 0x00007300ff0577ac */ /* 0x000e220008000800 */
[----:B------:R-:W-:Y:S02]  /*0790*/  IADD3 R0, PT, PT, R0, UR4, RZ ;  /* 0x0000000400007c10 */ /* 0x000fe4000fffe0ff */
[----:B------:R-:W-:Y:S01]  /*07a0*/  IADD3 R13, PT, PT, R3, UR4, RZ ;  /* 0x00000004030d7c10 */ /* 0x000fe2000fffe0ff */
[----:B------:R-:W1:Y:S01]  /*07b0*/  LDCU UR6, c[0x0][0x3a0] ;  /* 0x00007400ff0677ac */ /* 0x000e620008000800 */
[----:B------:R-:W-:Y:S02]  /*07c0*/  ISETP.GE.AND P0, PT, R0, UR7, PT ;  /* 0x0000000700007c0c */ /* 0x000fe4000bf06270 */
[----:B------:R-:W-:Y:S02]  /*07d0*/  ISETP.GE.AND P1, PT, R13, UR7, PT ;  /* 0x000000070d007c0c */ /* 0x000fe4000bf26270 */
[----:B0-----:R-:W-:Y:S02]  /*07e0*/  ISETP.GE.OR P0, PT, R23, UR5, P0 ;  /* 0x0000000517007c0c */ /* 0x001fe40008706670 */
[----:B-1----:R-:W-:-:S11]  /*07f0*/  ISETP.GE.OR P1, PT, R2, UR6, P1 ;  /* 0x0000000602007c0c */ /* 0x002fd60008f26670 */
[----:B------:R-:W0:Y:S01]  /*0800*/  @!P0 LDC.64 R16, c[0x0][0x388] ;  /* 0x0000e200ff108b82 */ /* 0x000e220000000a00 */
[----:B------:R-:W-:Y:S02]  /*0810*/  @!P0 IMAD R3, R23, UR7, R0 ;  /* 0x0000000717038c24 */ /* 0x000fe4000f8e0200 */
[----:B------:R-:W-:Y:S02]  /*0820*/  HFMA2 R0, -RZ, RZ, 0, 0 ;  /* 0x00000000ff007431 */ /* 0x000fe400000001ff */
[----:B------:R-:W-:-:S03]  /*0830*/  @!P1 IMAD R13, R13, UR6, R2 ;  /* 0x000000060d0d9c24 */ /* 0x000fc6000f8e0202 */
[----:B------:R-:W1:Y:S01]  /*0840*/  @!P1 LDC.64 R8, c[0x0][0x390] ;  /* 0x0000e400ff089b82 */ /* 0x000e620000000a00 */
[----:B0-----:R-:W-:Y:S01]  /*0850*/  @!P0 IMAD.WIDE R16, R3, 0x4, R16 ;  /* 0x0000000403108825 */ /* 0x001fe200078e0210 */
[----:B------:R-:W-:-:S06]  /*0860*/  MOV R3, RZ ;  /* 0x000000ff00037202 */ /* 0x000fcc0000000f00 */
[----:B------:R-:W2:Y:S01]  /*0870*/  @!P0 LDG.E R3, desc[UR8][R16.64] ;  /* 0x0000000810038981 */ /* 0x000ea2000c1e1900 */
[----:B-1----:R-:W-:-:S05]  /*0880*/  @!P1 IMAD.WIDE R8, R13, 0x4, R8 ;  /* 0x000000040d089825 */ /* 0x002fca00078e0208 */
        /* <DEDUP_REMOVED lines=9> */
[----:B------:R-:W-:Y:S04]  /*0920*/  LDS R22, [R4+0x80] ;  /* 0x0000800004167984 */ /* 0x000fe80000000800 */
[----:B------:R-:W4:Y:S04]  /*0930*/  LDS.128 R16, [R5+0x10] ;  /* 0x0000100005107984 */ /* 0x000f280000000c00 */
[----:B------:R-:W5:Y:S04]  /*0940*/  LDS R9, [R4+0xa0] ;  /* 0x0000a00004097984 */ /* 0x000f680000000800 */
[----:B------:R-:W5:Y:S04]  /*0950*/  LDS R6, [R4+0xc0] ;  /* 0x0000c00004067984 */ /* 0x000f680000000800 */
[----:B------:R-:W5:Y:S01]  /*0960*/  LDS R3, [R4+0xe0] ;  /* 0x0000e00004037984 */ /* 0x000f620000000800 */
[----:B0-----:R-:W-:-:S04]  /*0970*/  FFMA R10, R12, R10, R11 ;  /* 0x0000000a0c0a7223 */ /* 0x001fc8000000000b */
[----:B-1----:R-:W-:-:S04]  /*0980*/  FFMA R13, R21, R13, R10 ;  /* 0x0000000d150d7223 */ /* 0x002fc8000000000a */
[----:B--2---:R-:W-:-:S04]  /*0990*/  FFMA R14, R20, R14, R13 ;  /* 0x0000000e140e7223 */ /* 0x004fc8000000000d */
[----:B---3--:R-:W-:-:S04]  /*09a0*/  FFMA R15, R25, R15, R14 ;  /* 0x0000000f190f7223 */ /* 0x008fc8000000000e */
[----:B----4-:R-:W-:-:S04]  /*09b0*/  FFMA R16, R16, R22, R15 ;  /* 0x0000001610107223 */ /* 0x010fc8000000000f */
[----:B-----5:R-:W-:-:S04]  /*09c0*/  FFMA R9, R9, R17, R16 ;  /* 0x0000001109097223 */ /* 0x020fc80000000010 */
[----:B------:R-:W-:-:S04]  /*09d0*/  FFMA R6, R6, R18, R9 ;  /* 0x0000001206067223 */ /* 0x000fc80000000009 */
[----:B------:R-:W-:Y:S01]  /*09e0*/  FFMA R11, R3, R19, R6 ;  /* 0x00000013030b7223 */ /* 0x000fe20000000006 */
[----:B------:R-:W-:Y:S06]  /*09f0*/  BAR.SYNC.DEFER_BLOCKING 0x0 ;  /* 0x0000000000007b1d */ /* 0x000fec0000010000 */
.L_x_6:
[----:B------:R-:W0:Y:S01]  /*0a00*/  LDCU UR4, c[0x0][0x3a0] ;  /* 0x00007400ff0477ac */ /* 0x000e220008000800 */
[----:B------:R-:W1:Y:S01]  /*0a10*/  LDCU UR5, c[0x0][0x398] ;  /* 0x00007300ff0577ac */ /* 0x000e620008000800 */
[----:B0-----:R-:W-:-:S04]  /*0a20*/  ISETP.GE.AND P0, PT, R2, UR4, PT ;  /* 0x0000000402007c0c */ /* 0x001fc8000bf06270 */
[----:B-1----:R-:W-:-:S13]  /*0a30*/  ISETP.GE.OR P0, PT, R23, UR5, P0 ;  /* 0x0000000517007c0c */ /* 0x002fda0008706670 */
[----:B------:R-:W-:Y:S05]  /*0a40*/  @P0 EXIT ;  /* 0x000000000000094d */ /* 0x000fea0003800000 */
[----:B------:R-:W0:Y:S01]  /*0a50*/  LDC.64 R4, c[0x0][0x380] ;  /* 0x0000e000ff047b82 */ /* 0x000e220000000a00 */
[----:B------:R-:W-:-:S04]  /*0a60*/  IMAD R3, R23, UR4, R2 ;  /* 0x0000000417037c24 */ /* 0x000fc8000f8e0202 */
[----:B0-----:R-:W-:-:S05]  /*0a70*/  IMAD.WIDE.U32 R2, R3, 0x4, R4 ;  /* 0x0000000403027825 */ /* 0x001fca00078e0004 */
[----:B------:R-:W-:Y:S01]  /*0a80*/  STG.E desc[UR8][R2.64], R11 ;  /* 0x0000000b02007986 */ /* 0x000fe2000c101908 */
[----:B------:R-:W-:Y:S05]  /*0a90*/  EXIT ;  /* 0x000000000000794d */ /* 0x000fea0003800000 */
.L_x_9:
        /* <DEDUP_REMOVED lines=14> */
.L_x_12:


//--------------------- .nv.shared._Z11matMulTiledILi32EEvPfPKfS2_iii --------------------------
	.section	.nv.shared._Z11matMulTiledILi32EEvPfPKfS2_iii,"aw",@nobits
	.sectionflags	@""
	.align	4
.nv.shared._Z11matMulTiledILi32EEvPfPKfS2_iii:
	.zero		9216


//--------------------- .nv.shared.reserved.0     --------------------------
	.section	.nv.shared.reserved.0,"aw",@nobits
	.weak		__nv_reservedSMEM_offset_0_alias
	.size		__nv_reservedSMEM_offset_0_alias, 0, 64
	.other		__nv_reservedSMEM_offset_0_alias,@"STO_CUDA_RESERVED_SHARED STV_DEFAULT"
__nv_reservedSMEM_offset_0_alias:
	.zero		0
	.zero		64


//--------------------- .nv.shared._Z11matMulTiledILi16EEvPfPKfS2_iii --------------------------
	.section	.nv.shared._Z11matMulTiledILi16EEvPfPKfS2_iii,"aw",@nobits
	.sectionflags	@""
	.align	4
.nv.shared._Z11matMulTiledILi16EEvPfPKfS2_iii:
	.zero		3072


//--------------------- .nv.shared._Z11matMulTiledILi8EEvPfPKfS2_iii --------------------------
	.section	.nv.shared._Z11matMulTiledILi8EEvPfPKfS2_iii,"aw",@nobits
	.sectionflags	@""
	.align	4
.nv.shared._Z11matMulTiledILi8EEvPfPKfS2_iii:
	.zero		1536


//--------------------- .nv.constant0._Z11matMulTiledILi32EEvPfPKfS2_iii --------------------------
	.section	.nv.constant0._Z11matMulTiledILi32EEvPfPKfS2_iii,"a",@progbits
	.sectionflags	@""
	.align	4
.nv.constant0._Z11matMulTiledILi32EEvPfPKfS2_iii:
	.zero		932


//--------------------- .nv.constant0._Z11matMulTiledILi16EEvPfPKfS2_iii --------------------------
	.section	.nv.constant0._Z11matMulTiledILi16EEvPfPKfS2_iii,"a",@progbits
	.sectionflags	@""
	.align	4
.nv.constant0._Z11matMulTiledILi16EEvPfPKfS2_iii:
	.zero		932


//--------------------- .nv.constant0._Z11matMulTiledILi8EEvPfPKfS2_iii --------------------------
	.section	.nv.constant0._Z11matMulTiledILi8EEvPfPKfS2_iii,"a",@progbits
	.sectionflags	@""
	.align	4
.nv.constant0._Z11matMulTiledILi8EEvPfPKfS2_iii:
	.zero		932


//--------------------- SYMBOLS --------------------------

	.type		.nv.reservedSmem.offset0,@object
	.size		.nv.reservedSmem.offset0,0x4
	.type		.nv.reservedSmem.cap,@object
	.size		.nv.reservedSmem.cap,0x4
